	.target	sm_90a

	.elftype	@"ET_EXEC"


//--------------------- .note.nv.tkinfo           --------------------------
	.section	.note.nv.tkinfo,"",@"SHT_NOTE"
	.sectionflags	@"SHF_NOTE_NV_TKINFO"
	.tkinfo
        /*0018*/ 	.word	0x00000002
        /*0030*/ 	.string	""
        /*0030*/ 	.string	"ptxas"
        /*0030*/ 	.string	"Cuda compilation tools, release 13.0, V13.0.88"
        /*0030*/ 	.string	"Build cuda_13.0.r13.0/compiler.36424714_0"
        /*0030*/ 	.string	"-v  -suppress-debug-info  -lineinfo  -arch sm_90a "



//--------------------- .note.nv.cuinfo           --------------------------
	.section	.note.nv.cuinfo,"",@"SHT_NOTE"
	.sectionflags	@"SHF_NOTE_NV_CUINFO"
        /*0018*/ 	.short	0x0002
        /*001a*/ 	.short	0x005a
        /*001c*/ 	.short	0x0082
	.zero		2


//--------------------- .nv.info                  --------------------------
	.section	.nv.info,"",@"SHT_CUDA_INFO"
	.align	4


	//----- nvinfo : EIATTR_REGCOUNT
	.align		4
        /*0000*/ 	.byte	0x04, 0x2f
        /*0002*/ 	.short	(.L_1 - .L_0)
	.align		4
.L_0:
        /*0004*/ 	.word	index@(matmul_kernel)
        /*0008*/ 	.word	0x000000a6


	//----- nvinfo : EIATTR_FRAME_SIZE
	.align		4
.L_1:
        /*000c*/ 	.byte	0x04, 0x11
        /*000e*/ 	.short	(.L_3 - .L_2)
	.align		4
.L_2:
        /*0010*/ 	.word	index@(matmul_kernel)
        /*0014*/ 	.word	0x00000000


	//----- nvinfo : EIATTR_MIN_STACK_SIZE
	.align		4
.L_3:
        /*0018*/ 	.byte	0x04, 0x12
        /*001a*/ 	.short	(.L_5 - .L_4)
	.align		4
.L_4:
        /*001c*/ 	.word	index@(matmul_kernel)
        /*0020*/ 	.word	0x00000000
.L_5:


//--------------------- .nv.compat                --------------------------
	.section	.nv.compat,"",@"SHT_CUDA_COMPAT_INFO"
	.align	4
        /*0000*/ 	.byte	0x02, 0x09, 0x01, 0x00, 0x02, 0x02, 0x01, 0x00, 0x02, 0x05, 0x05, 0x00, 0x03, 0x07, 0x01, 0x01
        /*0010*/ 	.byte	0x02, 0x03, 0x00, 0x00, 0x02, 0x06, 0x01, 0x00, 0x04, 0x0b, 0x08, 0x00, 0x00, 0x00, 0x00, 0x00
        /*0020*/ 	.byte	0x00, 0x00, 0x00, 0x00


//--------------------- .nv.info.matmul_kernel    --------------------------
	.section	.nv.info.matmul_kernel,"",@"SHT_CUDA_INFO"
	.sectionflags	@""
	.align	4


	//----- nvinfo : EIATTR_CUDA_API_VERSION
	.align		4
        /*0000*/ 	.byte	0x04, 0x37
        /*0002*/ 	.short	(.L_7 - .L_6)
.L_6:
        /*0004*/ 	.word	0x00000082


	//----- nvinfo : EIATTR_KPARAM_INFO
	.align		4
.L_7:
        /*0008*/ 	.byte	0x04, 0x17
        /*000a*/ 	.short	(.L_9 - .L_8)
.L_8:
        /*000c*/ 	.word	0x00000000
        /*0010*/ 	.short	0x000d
        /*0012*/ 	.short	0x0048
        /*0014*/ 	.byte	0x00, 0xf4, 0x21, 0x00


	//----- nvinfo : EIATTR_KPARAM_INFO
	.align		4
.L_9:
        /*0018*/ 	.byte	0x04, 0x17
        /*001a*/ 	.short	(.L_11 - .L_10)
.L_10:
        /*001c*/ 	.word	0x00000000
        /*0020*/ 	.short	0x000c
        /*0022*/ 	.short	0x0040
        /*0024*/ 	.byte	0x00, 0xf4, 0x21, 0x00


	//----- nvinfo : EIATTR_KPARAM_INFO
	.align		4
.L_11:
        /*0028*/ 	.byte	0x04, 0x17
        /*002a*/ 	.short	(.L_13 - .L_12)
.L_12:
        /*002c*/ 	.word	0x00000000
        /*0030*/ 	.short	0x000b
        /*0032*/ 	.short	0x0038
        /*0034*/ 	.byte	0x00, 0xf0, 0x11, 0x00


	//----- nvinfo : EIATTR_KPARAM_INFO
	.align		4
.L_13:
        /*0038*/ 	.byte	0x04, 0x17
        /*003a*/ 	.short	(.L_15 - .L_14)
.L_14:
        /*003c*/ 	.word	0x00000000
        /*0040*/ 	.short	0x000a
        /*0042*/ 	.short	0x0034
        /*0044*/ 	.byte	0x00, 0xf0, 0x11, 0x00


	//----- nvinfo : EIATTR_KPARAM_INFO
	.align		4
.L_15:
        /*0048*/ 	.byte	0x04, 0x17
        /*004a*/ 	.short	(.L_17 - .L_16)
.L_16:
        /*004c*/ 	.word	0x00000000
        /*0050*/ 	.short	0x0009
        /*0052*/ 	.short	0x0030
        /*0054*/ 	.byte	0x00, 0xf0, 0x11, 0x00


	//----- nvinfo : EIATTR_KPARAM_INFO
	.align		4
.L_17:
        /*0058*/ 	.byte	0x04, 0x17
        /*005a*/ 	.short	(.L_19 - .L_18)
.L_18:
        /*005c*/ 	.word	0x00000000
        /*0060*/ 	.short	0x0008
        /*0062*/ 	.short	0x002c
        /*0064*/ 	.byte	0x00, 0xf0, 0x11, 0x00


	//----- nvinfo : EIATTR_KPARAM_INFO
	.align		4
.L_19:
        /*0068*/ 	.byte	0x04, 0x17
        /*006a*/ 	.short	(.L_21 - .L_20)
.L_20:
        /*006c*/ 	.word	0x00000000
        /*0070*/ 	.short	0x0007
        /*0072*/ 	.short	0x0028
        /*0074*/ 	.byte	0x00, 0xf0, 0x11, 0x00


	//----- nvinfo : EIATTR_KPARAM_INFO
	.align		4
.L_21:
        /*0078*/ 	.byte	0x04, 0x17
        /*007a*/ 	.short	(.L_23 - .L_22)
.L_22:
        /*007c*/ 	.word	0x00000000
        /*0080*/ 	.short	0x0006
        /*0082*/ 	.short	0x0024
        /*0084*/ 	.byte	0x00, 0xf0, 0x11, 0x00


	//----- nvinfo : EIATTR_KPARAM_INFO
	.align		4
.L_23:
        /*0088*/ 	.byte	0x04, 0x17
        /*008a*/ 	.short	(.L_25 - .L_24)
.L_24:
        /*008c*/ 	.word	0x00000000
        /*0090*/ 	.short	0x0005
        /*0092*/ 	.short	0x0020
        /*0094*/ 	.byte	0x00, 0xf0, 0x11, 0x00


	//----- nvinfo : EIATTR_KPARAM_INFO
	.align		4
.L_25:
        /*0098*/ 	.byte	0x04, 0x17
        /*009a*/ 	.short	(.L_27 - .L_26)
.L_26:
        /*009c*/ 	.word	0x00000000
        /*00a0*/ 	.short	0x0004
        /*00a2*/ 	.short	0x001c
        /*00a4*/ 	.byte	0x00, 0xf0, 0x11, 0x00


	//----- nvinfo : EIATTR_KPARAM_INFO
	.align		4
.L_27:
        /*00a8*/ 	.byte	0x04, 0x17
        /*00aa*/ 	.short	(.L_29 - .L_28)
.L_28:
        /*00ac*/ 	.word	0x00000000
        /*00b0*/ 	.short	0x0003
        /*00b2*/ 	.short	0x0018
        /*00b4*/ 	.byte	0x00, 0xf0, 0x11, 0x00


	//----- nvinfo : EIATTR_KPARAM_INFO
	.align		4
.L_29:
        /*00b8*/ 	.byte	0x04, 0x17
        /*00ba*/ 	.short	(.L_31 - .L_30)
.L_30:
        /*00bc*/ 	.word	0x00000000
        /*00c0*/ 	.short	0x0002
        /*00c2*/ 	.short	0x0010
        /*00c4*/ 	.byte	0x00, 0xf4, 0x21, 0x00


	//----- nvinfo : EIATTR_KPARAM_INFO
	.align		4
.L_31:
        /*00c8*/ 	.byte	0x04, 0x17
        /*00ca*/ 	.short	(.L_33 - .L_32)
.L_32:
        /*00cc*/ 	.word	0x00000000
        /*00d0*/ 	.short	0x0001
        /*00d2*/ 	.short	0x0008
        /*00d4*/ 	.byte	0x00, 0xf4, 0x21, 0x00


	//----- nvinfo : EIATTR_KPARAM_INFO
	.align		4
.L_33:
        /*00d8*/ 	.byte	0x04, 0x17
        /*00da*/ 	.short	(.L_35 - .L_34)
.L_34:
        /*00dc*/ 	.word	0x00000000
        /*00e0*/ 	.short	0x0000
        /*00e2*/ 	.short	0x0000
        /*00e4*/ 	.byte	0x00, 0xf4, 0x21, 0x00


	//----- nvinfo : EIATTR_SPARSE_MMA_MASK
	.align		4
.L_35:
        /*00e8*/ 	.byte	0x03, 0x50
        /*00ea*/ 	.short	0x0000


	//----- nvinfo : EIATTR_MAXREG_COUNT
	.align		4
        /*00ec*/ 	.byte	0x03, 0x1b
        /*00ee*/ 	.short	0x00ff


	//----- nvinfo : EIATTR_NUM_BARRIERS
	.align		4
        /*00f0*/ 	.byte	0x02, 0x4c
        /*00f2*/ 	.byte	0x01
	.zero		1


	//----- nvinfo : EIATTR_MERCURY_ISA_VERSION
	.align		4
        /*00f4*/ 	.byte	0x03, 0x5f
        /*00f6*/ 	.short	0x0101


	//----- nvinfo : EIATTR_EXIT_INSTR_OFFSETS
	.align		4
        /*00f8*/ 	.byte	0x04, 0x1c
        /*00fa*/ 	.short	(.L_37 - .L_36)


	//   ....[0]....
.L_36:
        /*00fc*/ 	.word	0x00004a70


	//   ....[1]....
        /*0100*/ 	.word	0x00004aa0


	//----- nvinfo : EIATTR_REQNTID
	.align		4
.L_37:
        /*0104*/ 	.byte	0x04, 0x10
        /*0106*/ 	.short	(.L_39 - .L_38)
.L_38:
        /*0108*/ 	.word	0x00000080
        /*010c*/ 	.word	0x00000001
        /*0110*/ 	.word	0x00000001


	//----- nvinfo : EIATTR_CBANK_PARAM_SIZE
	.align		4
.L_39:
        /*0114*/ 	.byte	0x03, 0x19
        /*0116*/ 	.short	0x0050


	//----- nvinfo : EIATTR_PARAM_CBANK
	.align		4
        /*0118*/ 	.byte	0x04, 0x0a
        /*011a*/ 	.short	(.L_41 - .L_40)
	.align		4
.L_40:
        /*011c*/ 	.word	index@(.nv.constant0.matmul_kernel)
        /*0120*/ 	.short	0x0210
        /*0122*/ 	.short	0x0050


	//----- nvinfo : EIATTR_SW_WAR
	.align		4
.L_41:
        /*0124*/ 	.byte	0x04, 0x36
        /*0126*/ 	.short	(.L_43 - .L_42)
.L_42:
        /*0128*/ 	.word	0x00000008
.L_43:


//--------------------- .nv.callgraph             --------------------------
	.section	.nv.callgraph,"",@"SHT_CUDA_CALLGRAPH"
	.align	4
	.sectionentsize	8
	.align		4
        /*0000*/ 	.word	0x00000000
	.align		4
        /*0004*/ 	.word	0xffffffff
	.align		4
        /*0008*/ 	.word	0x00000000
	.align		4
        /*000c*/ 	.word	0xfffffffe
	.align		4
        /*0010*/ 	.word	0x00000000
	.align		4
        /*0014*/ 	.word	0xfffffffd
	.align		4
        /*0018*/ 	.word	0x00000000
	.align		4
        /*001c*/ 	.word	0xfffffffc


//--------------------- .text.matmul_kernel       --------------------------
	.section	.text.matmul_kernel,"ax",@progbits
	.align	128
        .global         matmul_kernel
        .type           matmul_kernel,@function
        .size           matmul_kernel,(.L_x_4 - matmul_kernel)
        .other          matmul_kernel,@"STO_CUDA_ENTRY STV_DEFAULT"
matmul_kernel:
.text.matmul_kernel:
[----:B------:R-:W-:Y:S08]  /*0000*/  LDC R1, c[0x0][0x28] ;  /* 0x00000a00ff017b82 */ /* 0x000ff00000000800 */
[----:B------:R-:W0:Y:S01]  /*0010*/  LDC.64 R24, c[0x0][0x228] ;  /* 0x00008a00ff187b82 */ /* 0x000e220000000a00 */
[----:B------:R-:W1:Y:S01]  /*0020*/  S2R R5, SR_CTAID.X ;  /* 0x0000000000057919 */ /* 0x000e620000002500 */
[----:B------:R-:W-:Y:S01]  /*0030*/  UMOV UR4, 0x400 ;  /* 0x0000040000047882 */ /* 0x000fe20000000000 */
[----:B------:R-:W-:-:S05]  /*0040*/  ULDC.64 UR6, c[0x0][0x208] ;  /* 0x0000820000067ab9 */ /* 0x000fca0000000a00 */
[----:B------:R-:W2:Y:S01]  /*0050*/  S2UR UR5, SR_CgaCtaId ;  /* 0x00000000000579c3 */ /* 0x000ea20000008800 */
[----:B0-----:R-:W-:-:S05]  /*0060*/  VIADD R0, R25, 0x3f ;  /* 0x0000003f19007836 */ /* 0x001fca0000000000 */
[----:B------:R-:W-:Y:S01]  /*0070*/  SHF.R.S32.HI R3, RZ, 0x1f, R0 ;  /* 0x0000001fff037819 */ /* 0x000fe20000011400 */
[----:B--2---:R-:W-:-:S03]  /*0080*/  ULEA UR4, UR5, UR4, 0x18 ;  /* 0x0000000405047291 */ /* 0x004fc6000f8ec03f */
[----:B------:R-:W-:Y:S02]  /*0090*/  LEA.HI R3, R3, R0, RZ, 0x6 ;  /* 0x0000000003037211 */ /* 0x000fe400078f30ff */
[----:B-1----:R-:W-:Y:S01]  /*00a0*/  IABS R8, R5 ;  /* 0x0000000500087213 */ /* 0x002fe20000000000 */
[----:B------:R-:W-:Y:S01]  /*00b0*/  ULDC UR5, c[0x0][0x230] ;  /* 0x00008c0000057ab9 */ /* 0x000fe20000000800 */
[----:B------:R-:W-:-:S05]  /*00c0*/  SHF.R.S32.HI R3, RZ, 0x6, R3 ;  /* 0x00000006ff037819 */ /* 0x000fca0000011403 */
[----:B------:R-:W-:-:S05]  /*00d0*/  IMAD.SHL.U32 R4, R3, 0x8, RZ ;  /* 0x0000000803047824 */ /* 0x000fca00078e00ff */
[-C--:B------:R-:W-:Y:S02]  /*00e0*/  IABS R7, R4.reuse ;  /* 0x0000000400077213 */ /* 0x080fe40000000000 */
[----:B------:R-:W-:Y:S02]  /*00f0*/  IABS R10, R4 ;  /* 0x00000004000a7213 */ /* 0x000fe40000000000 */
[----:B------:R-:W0:Y:S08]  /*0100*/  I2F.RP R0, R7 ;  /* 0x0000000700007306 */ /* 0x000e300000209400 */
[----:B0-----:R-:W0:Y:S02]  /*0110*/  MUFU.RCP R0, R0 ;  /* 0x0000000000007308 */ /* 0x001e240000001000 */
[----:B0-----:R-:W-:-:S02]  /*0120*/  VIADD R2, R0, 0xffffffe ;  /* 0x0ffffffe00027836 */ /* 0x001fc40000000000 */
[----:B------:R-:W-:-:S04]  /*0130*/  IMAD.MOV R0, RZ, RZ, -R10 ;  /* 0x000000ffff007224 */ /* 0x000fc800078e0a0a */
[----:B------:R0:W1:Y:S01]  /*0140*/  F2I.FTZ.U32.TRUNC.NTZ R3, R2 ;  /* 0x0000000200037305 */ /* 0x000062000021f000 */
[----:B------:R-:W2:Y:S01]  /*0150*/  S2R R10, SR_TID.X ;  /* 0x00000000000a7919 */ /* 0x000ea20000002100 */
[----:B0-----:R-:W-:Y:S02]  /*0160*/  IMAD.MOV.U32 R2, RZ, RZ, RZ ;  /* 0x000000ffff027224 */ /* 0x001fe400078e00ff */
[----:B-1----:R-:W-:-:S04]  /*0170*/  IMAD.MOV R6, RZ, RZ, -R3 ;  /* 0x000000ffff067224 */ /* 0x002fc800078e0a03 */
[----:B------:R-:W-:Y:S02]  /*0180*/  IMAD R9, R6, R7, RZ ;  /* 0x0000000706097224 */ /* 0x000fe400078e02ff */
[----:B------:R-:W-:Y:S02]  /*0190*/  IMAD.MOV.U32 R6, RZ, RZ, R8 ;  /* 0x000000ffff067224 */ /* 0x000fe400078e0008 */
[----:B------:R-:W-:-:S06]  /*01a0*/  IMAD.HI.U32 R3, R3, R9, R2 ;  /* 0x0000000903037227 */ /* 0x000fcc00078e0002 */
[----:B------:R-:W-:-:S04]  /*01b0*/  IMAD.HI.U32 R3, R3, R6, RZ ;  /* 0x0000000603037227 */ /* 0x000fc800078e00ff */
[----:B------:R-:W-:Y:S01]  /*01c0*/  IMAD R0, R3, R0, R6 ;  /* 0x0000000003007224 */ /* 0x000fe200078e0206 */
[----:B--2---:R-:W-:-:S04]  /*01d0*/  SHF.R.U32.HI R90, RZ, 0x5, R10 ;  /* 0x00000005ff5a7819 */ /* 0x004fc8000001160a */
[----:B------:R-:W-:Y:S02]  /*01e0*/  ISETP.GT.U32.AND P1, PT, R7, R0, PT ;  /* 0x000000000700720c */ /* 0x000fe40003f24070 */
[----:B------:R-:W-:-:S04]  /*01f0*/  SGXT.U32 R90, R90, 0x2 ;  /* 0x000000025a5a781a */ /* 0x000fc80000000000 */
[C---:B------:R-:W-:Y:S02]  /*0200*/  LOP3.LUT R96, R90.reuse, 0x4, RZ, 0xfc, !PT ;  /* 0x000000045a607812 */ /* 0x040fe400078efcff */
[C---:B------:R-:W-:Y:S02]  /*0210*/  LOP3.LUT R95, R90.reuse, 0x8, RZ, 0xfc, !PT ;  /* 0x000000085a5f7812 */ /* 0x040fe400078efcff */
[C---:B------:R-:W-:Y:S02]  /*0220*/  LOP3.LUT R100, R90.reuse, 0xc, RZ, 0xfc, !PT ;  /* 0x0000000c5a647812 */ /* 0x040fe400078efcff */
[----:B------:R-:W-:Y:S01]  /*0230*/  LOP3.LUT R89, R90, 0x10, RZ, 0xfc, !PT ;  /* 0x000000105a597812 */ /* 0x000fe200078efcff */
[----:B------:R-:W-:Y:S01]  /*0240*/  @!P1 IMAD.IADD R0, R0, 0x1, -R7 ;  /* 0x0000000100009824 */ /* 0x000fe200078e0a07 */
[----:B------:R-:W-:Y:S01]  /*0250*/  LOP3.LUT R17, R90, 0x14, RZ, 0xfc, !PT ;  /* 0x000000145a117812 */ /* 0x000fe200078efcff */
[----:B------:R-:W-:Y:S01]  /*0260*/  @!P1 VIADD R3, R3, 0x1 ;  /* 0x0000000103039836 */ /* 0x000fe20000000000 */
[----:B------:R-:W-:-:S02]  /*0270*/  ISETP.NE.AND P1, PT, R4, RZ, PT ;  /* 0x000000ff0400720c */ /* 0x000fc40003f25270 */
[----:B------:R-:W-:Y:S02]  /*0280*/  ISETP.GE.U32.AND P0, PT, R0, R7, PT ;  /* 0x000000070000720c */ /* 0x000fe40003f06070 */
[----:B------:R-:W-:Y:S02]  /*0290*/  LOP3.LUT R0, R5, R4, RZ, 0x3c, !PT ;  /* 0x0000000405007212 */ /* 0x000fe400078e3cff */
[----:B------:R-:W-:Y:S02]  /*02a0*/  LOP3.LUT R88, R90, 0x18, RZ, 0xfc, !PT ;  /* 0x000000185a587812 */ /* 0x000fe400078efcff */
[----:B------:R-:W-:Y:S01]  /*02b0*/  ISETP.GE.AND P2, PT, R0, RZ, PT ;  /* 0x000000ff0000720c */ /* 0x000fe20003f46270 */
[----:B------:R-:W-:Y:S01]  /*02c0*/  VIADD R0, R24, 0x1f ;  /* 0x0000001f18007836 */ /* 0x000fe20000000000 */
[C---:B------:R-:W-:Y:S02]  /*02d0*/  LOP3.LUT R94, R90.reuse, 0x1c, RZ, 0xfc, !PT ;  /* 0x0000001c5a5e7812 */ /* 0x040fe400078efcff */
[----:B------:R-:W-:-:S02]  /*02e0*/  LOP3.LUT R19, R90, 0x20, RZ, 0xfc, !PT ;  /* 0x000000205a137812 */ /* 0x000fc400078efcff */
[C---:B------:R-:W-:Y:S01]  /*02f0*/  LOP3.LUT R18, R90.reuse, 0x24, RZ, 0xfc, !PT ;  /* 0x000000245a127812 */ /* 0x040fe200078efcff */
[----:B------:R-:W-:Y:S01]  /*0300*/  @P0 VIADD R3, R3, 0x1 ;  /* 0x0000000103030836 */ /* 0x000fe20000000000 */
[C---:B------:R-:W-:Y:S02]  /*0310*/  LOP3.LUT R92, R90.reuse, 0x28, RZ, 0xfc, !PT ;  /* 0x000000285a5c7812 */ /* 0x040fe400078efcff */
[C---:B------:R-:W-:Y:S01]  /*0320*/  LOP3.LUT R16, R90.reuse, 0x2c, RZ, 0xfc, !PT ;  /* 0x0000002c5a107812 */ /* 0x040fe200078efcff */
[----:B------:R-:W-:Y:S01]  /*0330*/  IMAD.MOV.U32 R2, RZ, RZ, R3 ;  /* 0x000000ffff027224 */ /* 0x000fe200078e0003 */
[----:B------:R-:W-:Y:S02]  /*0340*/  SHF.R.S32.HI R3, RZ, 0x1f, R0 ;  /* 0x0000001fff037819 */ /* 0x000fe40000011400 */
[----:B------:R-:W-:Y:S01]  /*0350*/  LOP3.LUT R93, R90, 0x30, RZ, 0xfc, !PT ;  /* 0x000000305a5d7812 */ /* 0x000fe200078efcff */
[----:B------:R-:W-:Y:S01]  /*0360*/  @!P2 IMAD.MOV R2, RZ, RZ, -R2 ;  /* 0x000000ffff02a224 */ /* 0x000fe200078e0a02 */
[----:B------:R-:W-:-:S02]  /*0370*/  @!P1 LOP3.LUT R2, RZ, R4, RZ, 0x33, !PT ;  /* 0x00000004ff029212 */ /* 0x000fc400078e33ff */
[----:B------:R-:W-:Y:S02]  /*0380*/  LEA.HI R3, R3, R0, RZ, 0x5 ;  /* 0x0000000003037211 */ /* 0x000fe400078f28ff */
[----:B------:R-:W-:Y:S01]  /*0390*/  LOP3.LUT R91, R90, 0x34, RZ, 0xfc, !PT ;  /* 0x000000345a5b7812 */ /* 0x000fe200078efcff */
[----:B------:R-:W-:Y:S01]  /*03a0*/  IMAD.SHL.U32 R6, R2, 0x8, RZ ;  /* 0x0000000802067824 */ /* 0x000fe200078e00ff */
[C---:B------:R-:W-:Y:S01]  /*03b0*/  LOP3.LUT R97, R90.reuse, 0x38, RZ, 0xfc, !PT ;  /* 0x000000385a617812 */ /* 0x040fe200078efcff */
[----:B------:R-:W-:Y:S01]  /*03c0*/  IMAD.MOV R2, RZ, RZ, -R2 ;  /* 0x000000ffff027224 */ /* 0x000fe200078e0a02 */
[----:B------:R-:W-:Y:S02]  /*03d0*/  LOP3.LUT R98, R90, 0x3c, RZ, 0xfc, !PT ;  /* 0x0000003c5a627812 */ /* 0x000fe400078efcff */
[----:B------:R-:W-:Y:S01]  /*03e0*/  LEA.HI.SX32 R3, R3, -R6, 0x1b ;  /* 0x8000000603037211 */ /* 0x000fe200078fdaff */
[----:B------:R-:W-:-:S03]  /*03f0*/  IMAD R4, R4, R2, R5 ;  /* 0x0000000204047224 */ /* 0x000fc600078e0205 */
[----:B------:R-:W-:Y:S02]  /*0400*/  VIMNMX R11, R3, 0x8, PT ;  /* 0x00000008030b7848 */ /* 0x000fe40003fe0100 */
[----:B------:R-:W-:Y:S02]  /*0410*/  IABS R9, R4 ;  /* 0x0000000400097213 */ /* 0x000fe40000000000 */
[----:B------:R-:W-:-:S04]  /*0420*/  IABS R7, R11 ;  /* 0x0000000b00077213 */ /* 0x000fc80000000000 */
[----:B------:R-:W0:Y:S08]  /*0430*/  I2F.RP R0, R7 ;  /* 0x0000000700007306 */ /* 0x000e300000209400 */
[----:B0-----:R-:W0:Y:S02]  /*0440*/  MUFU.RCP R0, R0 ;  /* 0x0000000000007308 */ /* 0x001e240000001000 */
[----:B0-----:R-:W-:-:S06]  /*0450*/  VIADD R3, R0, 0xffffffe ;  /* 0x0ffffffe00037836 */ /* 0x001fcc0000000000 */
[----:B------:R-:W0:Y:S02]  /*0460*/  F2I.FTZ.U32.TRUNC.NTZ R3, R3 ;  /* 0x0000000300037305 */ /* 0x000e24000021f000 */
[----:B0-----:R-:W-:-:S04]  /*0470*/  IMAD.MOV R8, RZ, RZ, -R3 ;  /* 0x000000ffff087224 */ /* 0x001fc800078e0a03 */
[----:B------:R-:W-:Y:S01]  /*0480*/  IMAD.MOV.U32 R2, RZ, RZ, R8 ;  /* 0x000000ffff027224 */ /* 0x000fe200078e0008 */
[----:B------:R-:W-:-:S03]  /*0490*/  IABS R8, R11 ;  /* 0x0000000b00087213 */ /* 0x000fc60000000000 */
[----:B------:R-:W-:Y:S02]  /*04a0*/  IMAD R5, R2, R7, RZ ;  /* 0x0000000702057224 */ /* 0x000fe400078e02ff */
[----:B------:R-:W-:Y:S02]  /*04b0*/  IMAD.MOV.U32 R2, RZ, RZ, RZ ;  /* 0x000000ffff027224 */ /* 0x000fe400078e00ff */
[----:B------:R-:W-:Y:S02]  /*04c0*/  IMAD.MOV R0, RZ, RZ, -R8 ;  /* 0x000000ffff007224 */ /* 0x000fe400078e0a08 */
[----:B------:R-:W-:Y:S02]  /*04d0*/  IMAD.HI.U32 R2, R3, R5, R2 ;  /* 0x0000000503027227 */ /* 0x000fe400078e0002 */
[----:B------:R-:W0:Y:S04]  /*04e0*/  LDC R3, c[0x0][0x230] ;  /* 0x00008c00ff037b82 */ /* 0x000e280000000800 */
[----:B------:R-:W-:-:S04]  /*04f0*/  IMAD.HI.U32 R2, R2, R9, RZ ;  /* 0x0000000902027227 */ /* 0x000fc800078e00ff */
[----:B------:R-:W-:Y:S01]  /*0500*/  IMAD R0, R2, R0, R9 ;  /* 0x0000000002007224 */ /* 0x000fe200078e0209 */
[----:B------:R-:W-:-:S04]  /*0510*/  LOP3.LUT R9, R10, 0x40, RZ, 0xc0, !PT ;  /* 0x000000400a097812 */ /* 0x000fc800078ec0ff */
[----:B------:R-:W-:-:S13]  /*0520*/  ISETP.GT.U32.AND P1, PT, R7, R0, PT ;  /* 0x000000000700720c */ /* 0x000fda0003f24070 */
[----:B------:R-:W-:Y:S02]  /*0530*/  @!P1 IMAD.IADD R0, R0, 0x1, -R7 ;  /* 0x0000000100009824 */ /* 0x000fe400078e0a07 */
[----:B------:R-:W-:Y:S01]  /*0540*/  @!P1 VIADD R2, R2, 0x1 ;  /* 0x0000000102029836 */ /* 0x000fe20000000000 */
[----:B------:R-:W-:Y:S02]  /*0550*/  ISETP.NE.AND P1, PT, R11, RZ, PT ;  /* 0x000000ff0b00720c */ /* 0x000fe40003f25270 */
[----:B------:R-:W-:Y:S02]  /*0560*/  ISETP.GE.U32.AND P0, PT, R0, R7, PT ;  /* 0x000000070000720c */ /* 0x000fe40003f06070 */
[----:B------:R-:W-:-:S04]  /*0570*/  LOP3.LUT R0, R4, R11, RZ, 0x3c, !PT ;  /* 0x0000000b04007212 */ /* 0x000fc800078e3cff */
[----:B------:R-:W-:-:S07]  /*0580*/  ISETP.GE.AND P2, PT, R0, RZ, PT ;  /* 0x000000ff0000720c */ /* 0x000fce0003f46270 */
[----:B------:R-:W-:-:S06]  /*0590*/  @P0 VIADD R2, R2, 0x1 ;  /* 0x0000000102020836 */ /* 0x000fcc0000000000 */
[----:B------:R-:W-:Y:S01]  /*05a0*/  @!P2 IMAD.MOV R2, RZ, RZ, -R2 ;  /* 0x000000ffff02a224 */ /* 0x000fe200078e0a02 */
[----:B------:R-:W-:-:S05]  /*05b0*/  @!P1 LOP3.LUT R2, RZ, R11, RZ, 0x33, !PT ;  /* 0x0000000bff029212 */ /* 0x000fca00078e33ff */
[----:B------:R-:W-:Y:S02]  /*05c0*/  IMAD.MOV R0, RZ, RZ, -R2 ;  /* 0x000000ffff007224 */ /* 0x000fe400078e0a02 */
[----:B------:R-:W-:Y:S02]  /*05d0*/  IMAD.SHL.U32 R12, R2, 0x40, RZ ;  /* 0x00000040020c7824 */ /* 0x000fe400078e00ff */
[----:B------:R-:W-:Y:S01]  /*05e0*/  IMAD R0, R11, R0, R4 ;  /* 0x000000000b007224 */ /* 0x000fe200078e0204 */
[----:B------:R-:W-:-:S03]  /*05f0*/  LOP3.LUT R11, R10, 0x1f, RZ, 0xc0, !PT ;  /* 0x0000001f0a0b7812 */ /* 0x000fc600078ec0ff */
[----:B------:R-:W-:-:S04]  /*0600*/  IMAD.IADD R0, R6, 0x1, R0 ;  /* 0x0000000106007824 */ /* 0x000fc800078e0200 */
[----:B------:R-:W-:Y:S02]  /*0610*/  IMAD R11, R0, 0x20, R11 ;  /* 0x00000020000b7824 */ /* 0x000fe400078e020b */
[----:B0-----:R-:W-:-:S05]  /*0620*/  VIADD R0, R3, 0x3f ;  /* 0x0000003f03007836 */ /* 0x001fca0000000000 */
[----:B------:R-:W-:-:S13]  /*0630*/  ISETP.GT.AND P0, PT, R0, 0x3f, PT ;  /* 0x0000003f0000780c */ /* 0x000fda0003f04270 */
[----:B------:R-:W-:Y:S05]  /*0640*/  @P0 BRA `(.L_x_0) ;  /* 0x00000000001c0947 */ /* 0x000fea0003800000 */
[C---:B------:R-:W-:Y:S01]  /*0650*/  IMAD.SHL.U32 R13, R10.reuse, 0x2, RZ ;  /* 0x000000020a0d7824 */ /* 0x040fe200078e00ff */
[----:B------:R-:W-:Y:S01]  /*0660*/  CS2R R48, SRZ ;  /* 0x0000000000307805 */ /* 0x000fe2000001ff00 */
[----:B------:R-:W-:Y:S01]  /*0670*/  IMAD.SHL.U32 R14, R10, 0x8, RZ ;  /* 0x000000080a0e7824 */ /* 0x000fe200078e00ff */
[----:B------:R-:W-:Y:S02]  /*0680*/  CS2R R50, SRZ ;  /* 0x0000000000327805 */ /* 0x000fe4000001ff00 */
[----:B------:R-:W-:Y:S02]  /*0690*/  CS2R R68, SRZ ;  /* 0x0000000000447805 */ /* 0x000fe4000001ff00 */
[----:B------:R-:W-:Y:S01]  /*06a0*/  CS2R R70, SRZ ;  /* 0x0000000000467805 */ /* 0x000fe2000001ff00 */
[----:B------:R-:W-:Y:S06]  /*06b0*/  BRA `(.L_x_1) ;  /* 0x0000003800907947 */ /* 0x000fec0003800000 */
.L_x_0:
[----:B------:R-:W-:Y:S01]  /*06c0*/  IABS R14, R24 ;  /* 0x00000018000e7213 */ /* 0x000fe20000000000 */
[----:B------:R-:W-:Y:S01]  /*06d0*/  ULDC UR8, c[0x0][0x234] ;  /* 0x00008d0000087ab9 */ /* 0x000fe20000000800 */
[----:B------:R-:W-:Y:S02]  /*06e0*/  IABS R3, R25 ;  /* 0x0000001900037213 */ /* 0x000fe40000000000 */
[----:B------:R-:W-:Y:S01]  /*06f0*/  CS2R R68, SRZ ;  /* 0x0000000000447805 */ /* 0x000fe2000001ff00 */
[----:B------:R-:W0:Y:S01]  /*0700*/  I2F.RP R6, R14 ;  /* 0x0000000e00067306 */ /* 0x000e220000209400 */
[----:B------:R-:W-:Y:S02]  /*0710*/  IABS R13, R11 ;  /* 0x0000000b000d7213 */ /* 0x000fe40000000000 */
[----:B------:R-:W-:Y:S02]  /*0720*/  CS2R R70, SRZ ;  /* 0x0000000000467805 */ /* 0x000fe4000001ff00 */
[----:B------:R-:W-:-:S02]  /*0730*/  ISETP.GE.AND P5, PT, R11, RZ, PT ;  /* 0x000000ff0b00720c */ /* 0x000fc40003fa6270 */
[----:B------:R-:W-:Y:S02]  /*0740*/  CS2R R80, SRZ ;  /* 0x0000000000507805 */ /* 0x000fe4000001ff00 */
[----:B------:R-:W-:Y:S02]  /*0750*/  ISETP.NE.AND P3, PT, R24, RZ, PT ;  /* 0x000000ff1800720c */ /* 0x000fe40003f65270 */
[----:B------:R-:W-:Y:S02]  /*0760*/  CS2R R82, SRZ ;  /* 0x0000000000527805 */ /* 0x000fe4000001ff00 */
[----:B------:R-:W-:Y:S01]  /*0770*/  LOP3.LUT R99, R10, 0x3f, RZ, 0xc0, !PT ;  /* 0x0000003f0a637812 */ /* 0x000fe200078ec0ff */
[----:B------:R-:W1:Y:S08]  /*0780*/  I2F.RP R2, R3 ;  /* 0x0000000300027306 */ /* 0x000e700000209400 */
[----:B0-----:R-:W0:Y:S08]  /*0790*/  MUFU.RCP R6, R6 ;  /* 0x0000000600067308 */ /* 0x001e300000001000 */
[----:B-1----:R-:W1:Y:S01]  /*07a0*/  MUFU.RCP R2, R2 ;  /* 0x0000000200027308 */ /* 0x002e620000001000 */
[----:B0-----:R-:W-:-:S07]  /*07b0*/  VIADD R4, R6, 0xffffffe ;  /* 0x0ffffffe06047836 */ /* 0x001fce0000000000 */
[----:B------:R0:W2:Y:S01]  /*07c0*/  F2I.FTZ.U32.TRUNC.NTZ R5, R4 ;  /* 0x0000000400057305 */ /* 0x0000a2000021f000 */
[----:B-1----:R-:W-:Y:S02]  /*07d0*/  VIADD R6, R2, 0xffffffe ;  /* 0x0ffffffe02067836 */ /* 0x002fe40000000000 */
[----:B0-----:R-:W-:Y:S02]  /*07e0*/  IMAD.MOV.U32 R4, RZ, RZ, RZ ;  /* 0x000000ffff047224 */ /* 0x001fe400078e00ff */
[----:B--2---:R-:W-:-:S04]  /*07f0*/  IMAD.MOV R7, RZ, RZ, -R5 ;  /* 0x000000ffff077224 */ /* 0x004fc800078e0a05 */
[----:B------:R-:W-:-:S04]  /*0800*/  IMAD R7, R7, R14, RZ ;  /* 0x0000000e07077224 */ /* 0x000fc800078e02ff */
[----:B------:R-:W-:Y:S01]  /*0810*/  IMAD.HI.U32 R5, R5, R7, R4 ;  /* 0x0000000705057227 */ /* 0x000fe200078e0004 */
[----:B------:R-:W-:Y:S01]  /*0820*/  LEA.HI R4, R9, R12, RZ, 0x1a ;  /* 0x0000000c09047211 */ /* 0x000fe200078fd0ff */
[----:B------:R0:W1:Y:S03]  /*0830*/  F2I.FTZ.U32.TRUNC.NTZ R7, R6 ;  /* 0x0000000600077305 */ /* 0x000066000021f000 */
[----:B------:R-:W-:Y:S01]  /*0840*/  IABS R64, R4 ;  /* 0x0000000400407213 */ /* 0x000fe20000000000 */
[----:B------:R-:W-:-:S04]  /*0850*/  IMAD.HI.U32 R5, R5, R13, RZ ;  /* 0x0000000d05057227 */ /* 0x000fc800078e00ff */
[----:B------:R-:W-:Y:S02]  /*0860*/  IMAD.MOV R5, RZ, RZ, -R5 ;  /* 0x000000ffff057224 */ /* 0x000fe400078e0a05 */
[----:B------:R-:W-:Y:S02]  /*0870*/  VIADD R2, R4, 0x3e ;  /* 0x0000003e04027836 */ /* 0x000fe40000000000 */
[----:B------:R-:W-:Y:S02]  /*0880*/  IMAD R13, R14, R5, R13 ;  /* 0x000000050e0d7224 */ /* 0x000fe400078e020d */
[----:B0-----:R-:W-:Y:S01]  /*0890*/  IMAD.MOV.U32 R6, RZ, RZ, RZ ;  /* 0x000000ffff067224 */ /* 0x001fe200078e00ff */
[----:B------:R-:W-:Y:S01]  /*08a0*/  ISETP.GE.AND P2, PT, R2, RZ, PT ;  /* 0x000000ff0200720c */ /* 0x000fe20003f46270 */
[----:B-1----:R-:W-:Y:S01]  /*08b0*/  IMAD.MOV R8, RZ, RZ, -R7 ;  /* 0x000000ffff087224 */ /* 0x002fe200078e0a07 */
[----:B------:R-:W-:Y:S01]  /*08c0*/  ISETP.GT.U32.AND P0, PT, R14, R13, PT ;  /* 0x0000000d0e00720c */ /* 0x000fe20003f04070 */
[----:B------:R-:W-:-:S02]  /*08d0*/  VIADD R23, R4, 0x38 ;  /* 0x0000003804177836 */ /* 0x000fc40000000000 */
[----:B------:R-:W-:Y:S01]  /*08e0*/  IMAD R5, R8, R3, RZ ;  /* 0x0000000308057224 */ /* 0x000fe200078e02ff */
[----:B------:R-:W-:Y:S01]  /*08f0*/  IABS R8, R2 ;  /* 0x0000000200087213 */ /* 0x000fe20000000000 */
[----:B------:R-:W-:Y:S01]  /*0900*/  VIADD R2, R4, 0x3a ;  /* 0x0000003a04027836 */ /* 0x000fe20000000000 */
[----:B------:R-:W-:Y:S01]  /*0910*/  IABS R22, R23 ;  /* 0x0000001700167213 */ /* 0x000fe20000000000 */
[----:B------:R-:W-:-:S03]  /*0920*/  IMAD.HI.U32 R5, R7, R5, R6 ;  /* 0x0000000507057227 */ /* 0x000fc600078e0006 */
[----:B------:R-:W-:Y:S01]  /*0930*/  ISETP.GE.AND P4, PT, R2, RZ, PT ;  /* 0x000000ff0200720c */ /* 0x000fe20003f86270 */
[----:B------:R-:W-:Y:S01]  /*0940*/  VIADD R27, R4, 0x36 ;  /* 0x00000036041b7836 */ /* 0x000fe20000000000 */
[----:B------:R-:W-:Y:S01]  /*0950*/  IABS R20, R2 ;  /* 0x0000000200147213 */ /* 0x000fe20000000000 */
[----:B------:R-:W-:Y:S02]  /*0960*/  @!P0 IMAD.IADD R13, R13, 0x1, -R14 ;  /* 0x000000010d0d8824 */ /* 0x000fe400078e0a0e */
[----:B------:R-:W-:Y:S01]  /*0970*/  IMAD.HI.U32 R6, R5, R8, RZ ;  /* 0x0000000805067227 */ /* 0x000fe200078e00ff */
[----:B------:R-:W-:Y:S02]  /*0980*/  IABS R26, R27 ;  /* 0x0000001b001a7213 */ /* 0x000fe40000000000 */
[----:B------:R-:W-:Y:S01]  /*0990*/  ISETP.GT.U32.AND P0, PT, R14, R13, PT ;  /* 0x0000000d0e00720c */ /* 0x000fe20003f04070 */
[----:B------:R-:W-:Y:S02]  /*09a0*/  IMAD.MOV R7, RZ, RZ, -R6 ;  /* 0x000000ffff077224 */ /* 0x000fe400078e0a06 */
[----:B------:R-:W-:-:S02]  /*09b0*/  VIADD R6, R4, 0x3c ;  /* 0x0000003c04067836 */ /* 0x000fc40000000000 */
[----:B------:R-:W-:Y:S02]  /*09c0*/  IMAD R7, R3, R7, R8 ;  /* 0x0000000703077224 */ /* 0x000fe400078e0208 */
[----:B------:R-:W-:Y:S01]  /*09d0*/  IMAD.HI.U32 R9, R5, R26, RZ ;  /* 0x0000001a05097227 */ /* 0x000fe200078e00ff */
[----:B------:R-:W-:Y:S02]  /*09e0*/  IABS R8, R6 ;  /* 0x0000000600087213 */ /* 0x000fe40000000000 */
[----:B------:R-:W-:Y:S01]  /*09f0*/  ISETP.GT.U32.AND P1, PT, R3, R7, PT ;  /* 0x000000070300720c */ /* 0x000fe20003f24070 */
[----:B------:R-:W-:Y:S02]  /*0a00*/  VIADD R29, R4, 0x32 ;  /* 0x00000032041d7836 */ /* 0x000fe40000000000 */
[----:B------:R-:W-:-:S04]  /*0a10*/  IMAD.HI.U32 R2, R5, R8, RZ ;  /* 0x0000000805027227 */ /* 0x000fc800078e00ff */
[----:B------:R-:W-:Y:S01]  /*0a20*/  @!P0 IMAD.IADD R13, R13, 0x1, -R14 ;  /* 0x000000010d0d8824 */ /* 0x000fe200078e0a0e */
[----:B------:R-:W-:Y:S01]  /*0a30*/  ISETP.GE.AND P0, PT, R6, RZ, PT ;  /* 0x000000ff0600720c */ /* 0x000fe20003f06270 */
[----:B------:R-:W-:Y:S02]  /*0a40*/  IMAD.MOV R14, RZ, RZ, -R2 ;  /* 0x000000ffff0e7224 */ /* 0x000fe400078e0a02 */
[----:B------:R-:W-:-:S04]  /*0a50*/  IMAD.HI.U32 R2, R5, R20, RZ ;  /* 0x0000001405027227 */ /* 0x000fc800078e00ff */
[----:B------:R-:W-:-:S04]  /*0a60*/  IMAD.HI.U32 R6, R5, R22, RZ ;  /* 0x0000001605067227 */ /* 0x000fc800078e00ff */
[C---:B------:R-:W-:Y:S02]  /*0a70*/  IMAD R8, R3.reuse, R14, R8 ;  /* 0x0000000e03087224 */ /* 0x040fe400078e0208 */
[----:B------:R-:W-:Y:S02]  /*0a80*/  IMAD.MOV R14, RZ, RZ, -R2 ;  /* 0x000000ffff0e7224 */ /* 0x000fe400078e0a02 */
[----:B------:R-:W-:Y:S02]  /*0a90*/  IMAD.MOV.U32 R2, RZ, RZ, R13 ;  /* 0x000000ffff027224 */ /* 0x000fe400078e000d */
[----:B------:R-:W-:Y:S02]  /*0aa0*/  IMAD.MOV R13, RZ, RZ, -R6 ;  /* 0x000000ffff0d7224 */ /* 0x000fe400078e0a06 */
[----:B------:R-:W-:Y:S02]  /*0ab0*/  IMAD R6, R3, R14, R20 ;  /* 0x0000000e03067224 */ /* 0x000fe400078e0214 */
[----:B------:R-:W-:Y:S01]  /*0ac0*/  @!P5 IMAD.MOV R2, RZ, RZ, -R2 ;  /* 0x000000ffff02d224 */ /* 0x000fe200078e0a02 */
[----:B------:R-:W-:Y:S01]  /*0ad0*/  @!P3 LOP3.LUT R2, RZ, R24, RZ, 0x33, !PT ;  /* 0x00000018ff02b212 */ /* 0x000fe200078e33ff */
[----:B------:R-:W-:Y:S01]  /*0ae0*/  @!P1 IMAD.IADD R7, R7, 0x1, -R3 ;  /* 0x0000000107079824 */ /* 0x000fe200078e0a03 */
[C---:B------:R-:W-:Y:S01]  /*0af0*/  ISETP.GT.U32.AND P6, PT, R3.reuse, R6, PT ;  /* 0x000000060300720c */ /* 0x040fe20003fc4070 */
[----:B------:R-:W-:Y:S01]  /*0b00*/  IMAD.MOV R15, RZ, RZ, -R9 ;  /* 0x000000ffff0f7224 */ /* 0x000fe200078e0a09 */
[C---:B------:R-:W-:Y:S01]  /*0b10*/  ISETP.GT.U32.AND P3, PT, R3.reuse, R8, PT ;  /* 0x000000080300720c */ /* 0x040fe20003f64070 */
[C---:B------:R-:W-:Y:S01]  /*0b20*/  IMAD R9, R3.reuse, R13, R22 ;  /* 0x0000000d03097224 */ /* 0x040fe200078e0216 */
[----:B------:R-:W-:Y:S01]  /*0b30*/  IABS R22, R29 ;  /* 0x0000001d00167213 */ /* 0x000fe20000000000 */
[C---:B------:R-:W-:Y:S01]  /*0b40*/  IMAD R13, R3.reuse, R15, R26 ;  /* 0x0000000f030d7224 */ /* 0x040fe200078e021a */
[----:B------:R-:W-:Y:S01]  /*0b50*/  ISETP.GT.U32.AND P5, PT, R3, R7, PT ;  /* 0x000000070300720c */ /* 0x000fe20003fa4070 */
[----:B------:R-:W-:-:S02]  /*0b60*/  VIADD R28, R4, 0x34 ;  /* 0x00000034041c7836 */ /* 0x000fc40000000000 */
[----:B------:R-:W-:-:S03]  /*0b70*/  IMAD.HI.U32 R15, R5, R22, RZ ;  /* 0x00000016050f7227 */ /* 0x000fc600078e00ff */
[----:B------:R-:W-:Y:S01]  /*0b80*/  IABS R20, R28 ;  /* 0x0000001c00147213 */ /* 0x000fe20000000000 */
[--C-:B------:R-:W-:Y:S01]  /*0b90*/  @!P6 IMAD.IADD R6, R6, 0x1, -R3.reuse ;  /* 0x000000010606e824 */ /* 0x100fe200078e0a03 */
[C---:B------:R-:W-:Y:S01]  /*0ba0*/  ISETP.GT.U32.AND P6, PT, R3.reuse, R9, PT ;  /* 0x000000090300720c */ /* 0x040fe20003fc4070 */
[----:B------:R-:W-:Y:S02]  /*0bb0*/  @!P3 IMAD.IADD R8, R8, 0x1, -R3 ;  /* 0x000000010808b824 */ /* 0x000fe400078e0a03 */
[----:B------:R-:W-:Y:S01]  /*0bc0*/  IMAD.MOV R15, RZ, RZ, -R15 ;  /* 0x000000ffff0f7224 */ /* 0x000fe200078e0a0f */
[----:B------:R-:W-:Y:S01]  /*0bd0*/  ISETP.GT.U32.AND P1, PT, R3, R6, PT ;  /* 0x000000060300720c */ /* 0x000fe20003f24070 */
[----:B------:R-:W-:Y:S01]  /*0be0*/  @!P5 IMAD.IADD R7, R7, 0x1, -R3 ;  /* 0x000000010707d824 */ /* 0x000fe200078e0a03 */
[C---:B------:R-:W-:Y:S01]  /*0bf0*/  ISETP.GT.U32.AND P3, PT, R3.reuse, R8, PT ;  /* 0x000000080300720c */ /* 0x040fe20003f64070 */
[C---:B------:R-:W-:Y:S01]  /*0c00*/  IMAD R15, R3.reuse, R15, R22 ;  /* 0x0000000f030f7224 */ /* 0x040fe200078e0216 */
[----:B------:R-:W-:Y:S01]  /*0c10*/  ISETP.GT.U32.AND P5, PT, R3, R13, PT ;  /* 0x0000000d0300720c */ /* 0x000fe20003fa4070 */
[----:B------:R-:W-:-:S04]  /*0c20*/  IMAD.HI.U32 R14, R5, R20, RZ ;  /* 0x00000014050e7227 */ /* 0x000fc800078e00ff */
[--C-:B------:R-:W-:Y:S01]  /*0c30*/  @!P6 IMAD.IADD R9, R9, 0x1, -R3.reuse ;  /* 0x000000010909e824 */ /* 0x100fe200078e0a03 */
[C---:B------:R-:W-:Y:S01]  /*0c40*/  ISETP.GT.U32.AND P6, PT, R3.reuse, R15, PT ;  /* 0x0000000f0300720c */ /* 0x040fe20003fc4070 */
[C---:B------:R-:W-:Y:S02]  /*0c50*/  VIADD R30, R4.reuse, 0x30 ;  /* 0x00000030041e7836 */ /* 0x040fe40000000000 */
[----:B------:R-:W-:Y:S02]  /*0c60*/  IMAD.MOV R14, RZ, RZ, -R14 ;  /* 0x000000ffff0e7224 */ /* 0x000fe400078e0a0e */
[----:B------:R-:W-:Y:S01]  /*0c70*/  VIADD R31, R4, 0x2e ;  /* 0x0000002e041f7836 */ /* 0x000fe20000000000 */
[----:B------:R-:W-:Y:S01]  /*0c80*/  IABS R24, R30 ;  /* 0x0000001e00187213 */ /* 0x000fe20000000000 */
[----:B------:R-:W-:Y:S02]  /*0c90*/  IMAD R14, R3, R14, R20 ;  /* 0x0000000e030e7224 */ /* 0x000fe400078e0214 */
[--C-:B------:R-:W-:Y:S01]  /*0ca0*/  @!P3 IMAD.IADD R8, R8, 0x1, -R3.reuse ;  /* 0x000000010808b824 */ /* 0x100fe200078e0a03 */
[----:B------:R-:W-:Y:S01]  /*0cb0*/  IABS R26, R31 ;  /* 0x0000001f001a7213 */ /* 0x000fe20000000000 */
[----:B------:R-:W-:Y:S01]  /*0cc0*/  @!P5 IMAD.IADD R13, R13, 0x1, -R3 ;  /* 0x000000010d0dd824 */ /* 0x000fe200078e0a03 */
[----:B------:R-:W-:Y:S01]  /*0cd0*/  ISETP.GT.U32.AND P3, PT, R3, R14, PT ;  /* 0x0000000e0300720c */ /* 0x000fe20003f64070 */
[----:B------:R-:W-:Y:S01]  /*0ce0*/  IMAD.HI.U32 R20, R5, R24, RZ ;  /* 0x0000001805147227 */ /* 0x000fe200078e00ff */
[----:B------:R-:W-:-:S03]  /*0cf0*/  ISETP.GE.AND P5, PT, R27, RZ, PT ;  /* 0x000000ff1b00720c */ /* 0x000fc60003fa6270 */
[----:B------:R-:W-:Y:S01]  /*0d00*/  @!P6 IMAD.IADD R15, R15, 0x1, -R3 ;  /* 0x000000010f0fe824 */ /* 0x000fe200078e0a03 */
[----:B------:R-:W-:Y:S01]  /*0d10*/  ISETP.GT.U32.AND P6, PT, R3, R13, PT ;  /* 0x0000000d0300720c */ /* 0x000fe20003fc4070 */
[----:B------:R-:W-:-:S04]  /*0d20*/  IMAD.HI.U32 R21, R5, R26, RZ ;  /* 0x0000001a05157227 */ /* 0x000fc800078e00ff */
[----:B------:R-:W-:Y:S02]  /*0d30*/  IMAD.MOV R20, RZ, RZ, -R20 ;  /* 0x000000ffff147224 */ /* 0x000fe400078e0a14 */
[----:B------:R-:W-:Y:S01]  /*0d40*/  @!P1 IMAD.IADD R6, R6, 0x1, -R3 ;  /* 0x0000000106069824 */ /* 0x000fe200078e0a03 */
[----:B------:R-:W-:Y:S01]  /*0d50*/  ISETP.GE.AND P1, PT, R23, RZ, PT ;  /* 0x000000ff1700720c */ /* 0x000fe20003f26270 */
[----:B------:R-:W-:Y:S02]  /*0d60*/  IMAD.MOV R21, RZ, RZ, -R21 ;  /* 0x000000ffff157224 */ /* 0x000fe400078e0a15 */
[----:B------:R-:W-:Y:S02]  /*0d70*/  VIADD R27, R4, 0x2c ;  /* 0x0000002c041b7836 */ /* 0x000fe40000000000 */
[C---:B------:R-:W-:Y:S02]  /*0d80*/  IMAD R20, R3.reuse, R20, R24 ;  /* 0x0000001403147224 */ /* 0x040fe400078e0218 */
[C---:B------:R-:W-:Y:S01]  /*0d90*/  IMAD R21, R3.reuse, R21, R26 ;  /* 0x0000001503157224 */ /* 0x040fe200078e021a */
[----:B------:R-:W-:Y:S01]  /*0da0*/  IABS R24, R27 ;  /* 0x0000001b00187213 */ /* 0x000fe20000000000 */
[--C-:B------:R-:W-:Y:S01]  /*0db0*/  @!P3 IMAD.IADD R14, R14, 0x1, -R3.reuse ;  /* 0x000000010e0eb824 */ /* 0x100fe200078e0a03 */
[C---:B------:R-:W-:Y:S01]  /*0dc0*/  ISETP.GT.U32.AND P3, PT, R3.reuse, R9, PT ;  /* 0x000000090300720c */ /* 0x040fe20003f64070 */
[----:B------:R-:W-:Y:S01]  /*0dd0*/  @!P4 IMAD.MOV R6, RZ, RZ, -R6 ;  /* 0x000000ffff06c224 */ /* 0x000fe200078e0a06 */
[----:B------:R-:W-:Y:S01]  /*0de0*/  ISETP.GT.U32.AND P4, PT, R3, R20, PT ;  /* 0x000000140300720c */ /* 0x000fe20003f84070 */
[----:B------:R-:W-:Y:S01]  /*0df0*/  @!P6 IMAD.IADD R13, R13, 0x1, -R3 ;  /* 0x000000010d0de824 */ /* 0x000fe200078e0a03 */
[----:B------:R-:W-:Y:S01]  /*0e00*/  ISETP.GT.U32.AND P6, PT, R3, R21, PT ;  /* 0x000000150300720c */ /* 0x000fe20003fc4070 */
[----:B------:R-:W-:-:S02]  /*0e10*/  VIADD R32, R4, 0x2a ;  /* 0x0000002a04207836 */ /* 0x000fc40000000000 */
[----:B------:R-:W-:-:S03]  /*0e20*/  IMAD.HI.U32 R22, R5, R24, RZ ;  /* 0x0000001805167227 */ /* 0x000fc600078e00ff */
[----:B------:R-:W-:Y:S01]  /*0e30*/  IABS R26, R32 ;  /* 0x00000020001a7213 */ /* 0x000fe20000000000 */
[----:B------:R-:W-:Y:S01]  /*0e40*/  @!P0 IMAD.MOV R8, RZ, RZ, -R8 ;  /* 0x000000ffff088224 */ /* 0x000fe200078e0a08 */
[C---:B------:R-:W-:Y:S01]  /*0e50*/  ISETP.GT.U32.AND P0, PT, R3.reuse, R15, PT ;  /* 0x0000000f0300720c */ /* 0x040fe20003f04070 */
[----:B------:R-:W-:Y:S01]  /*0e60*/  @!P2 IMAD.MOV R7, RZ, RZ, -R7 ;  /* 0x000000ffff07a224 */ /* 0x000fe200078e0a07 */
[----:B------:R-:W-:Y:S01]  /*0e70*/  ISETP.GT.U32.AND P2, PT, R3, R14, PT ;  /* 0x0000000e0300720c */ /* 0x000fe20003f44070 */
[----:B------:R-:W-:Y:S02]  /*0e80*/  IMAD.MOV R22, RZ, RZ, -R22 ;  /* 0x000000ffff167224 */ /* 0x000fe400078e0a16 */
[--C-:B------:R-:W-:Y:S01]  /*0e90*/  @!P3 IMAD.IADD R9, R9, 0x1, -R3.reuse ;  /* 0x000000010909b824 */ /* 0x100fe200078e0a03 */
[----:B------:R-:W-:Y:S01]  /*0ea0*/  ISETP.GE.AND P3, PT, R28, RZ, PT ;  /* 0x000000ff1c00720c */ /* 0x000fe20003f66270 */
[----:B------:R-:W-:Y:S01]  /*0eb0*/  @!P4 IMAD.IADD R20, R20, 0x1, -R3 ;  /* 0x000000011414c824 */ /* 0x000fe200078e0a03 */
[----:B------:R-:W-:Y:S01]  /*0ec0*/  ISETP.GE.AND P4, PT, R31, RZ, PT ;  /* 0x000000ff1f00720c */ /* 0x000fe20003f86270 */
[----:B------:R-:W-:-:S02]  /*0ed0*/  IMAD R22, R3, R22, R24 ;  /* 0x0000001603167224 */ /* 0x000fc400078e0218 */
[----:B------:R-:W-:-:S04]  /*0ee0*/  IMAD.HI.U32 R23, R5, R26, RZ ;  /* 0x0000001a05177227 */ /* 0x000fc800078e00ff */
[----:B------:R-:W-:Y:S01]  /*0ef0*/  @!P6 IMAD.IADD R21, R21, 0x1, -R3 ;  /* 0x000000011515e824 */ /* 0x000fe200078e0a03 */
        /* <DEDUP_REMOVED lines=9> */
[----:B------:R-:W-:Y:S02]  /*0f90*/  @!P3 IMAD.MOV R14, RZ, RZ, -R14 ;  /* 0x000000ffff0eb224 */ /* 0x000fe400078e0a0e */
[----:B------:R-:W-:Y:S01]  /*0fa0*/  VIADD R26, R4, 0x26 ;  /* 0x00000026041a7836 */ /* 0x000fe20000000000 */
[C---:B------:R-:W-:Y:S01]  /*0fb0*/  ISETP.GT.U32.AND P3, PT, R3.reuse, R23, PT ;  /* 0x000000170300720c */ /* 0x040fe20003f64070 */
[--C-:B------:R-:W-:Y:S01]  /*0fc0*/  @!P1 IMAD.IADD R20, R20, 0x1, -R3.reuse ;  /* 0x0000000114149824 */ /* 0x100fe200078e0a03 */
[----:B------:R-:W-:Y:S01]  /*0fd0*/  ISETP.GE.AND P1, PT, R32, RZ, PT ;  /* 0x000000ff2000720c */ /* 0x000fe20003f26270 */
[----:B------:R-:W-:Y:S01]  /*0fe0*/  @!P6 IMAD.IADD R22, R22, 0x1, -R3 ;  /* 0x000000011616e824 */ /* 0x000fe200078e0a03 */
[----:B------:R-:W-:Y:S01]  /*0ff0*/  IABS R30, R26 ;  /* 0x0000001a001e7213 */ /* 0x000fe20000000000 */
[----:B------:R-:W-:Y:S01]  /*1000*/  @!P0 IMAD.MOV R20, RZ, RZ, -R20 ;  /* 0x000000ffff148224 */ /* 0x000fe200078e0a14 */
[----:B------:R-:W-:Y:S01]  /*1010*/  ISETP.GE.AND P6, PT, R26, RZ, PT ;  /* 0x000000ff1a00720c */ /* 0x000fe20003fc6270 */
[----:B------:R-:W-:Y:S01]  /*1020*/  VIADD R29, R4, 0x28 ;  /* 0x00000028041d7836 */ /* 0x000fe20000000000 */
[----:B------:R-:W-:Y:S01]  /*1030*/  ISETP.GT.U32.AND P0, PT, R3, R22, PT ;  /* 0x000000160300720c */ /* 0x000fe20003f04070 */
[----:B------:R-:W-:Y:S01]  /*1040*/  @!P2 IMAD.MOV R15, RZ, RZ, -R15 ;  /* 0x000000ffff0fa224 */ /* 0x000fe200078e0a0f */
[----:B------:R-:W-:Y:S01]  /*1050*/  ISETP.GE.AND P2, PT, R27, RZ, PT ;  /* 0x000000ff1b00720c */ /* 0x000fe20003f46270 */
[----:B------:R-:W-:Y:S01]  /*1060*/  IMAD.HI.U32 R26, R5, R30, RZ ;  /* 0x0000001e051a7227 */ /* 0x000fe200078e00ff */
[----:B------:R-:W-:-:S03]  /*1070*/  IABS R28, R29 ;  /* 0x0000001d001c7213 */ /* 0x000fc60000000000 */
[----:B------:R-:W-:Y:S02]  /*1080*/  @!P3 IMAD.IADD R23, R23, 0x1, -R3 ;  /* 0x000000011717b824 */ /* 0x000fe400078e0a03 */
[----:B------:R-:W-:Y:S02]  /*1090*/  IMAD.MOV R26, RZ, RZ, -R26 ;  /* 0x000000ffff1a7224 */ /* 0x000fe400078e0a1a */
[----:B------:R-:W-:Y:S01]  /*10a0*/  IMAD.HI.U32 R24, R5, R28, RZ ;  /* 0x0000001c05187227 */ /* 0x000fe200078e00ff */
[----:B------:R-:W-:-:S03]  /*10b0*/  ISETP.GT.U32.AND P3, PT, R3, R23, PT ;  /* 0x000000170300720c */ /* 0x000fc60003f64070 */
[----:B------:R-:W-:Y:S01]  /*10c0*/  @!P5 IMAD.MOV R13, RZ, RZ, -R13 ;  /* 0x000000ffff0dd224 */ /* 0x000fe200078e0a0d */
[C---:B------:R-:W-:Y:S01]  /*10d0*/  ISETP.GT.U32.AND P5, PT, R3.reuse, R21, PT ;  /* 0x000000150300720c */ /* 0x040fe20003fa4070 */
[----:B------:R-:W-:Y:S02]  /*10e0*/  @!P0 IMAD.IADD R22, R22, 0x1, -R3 ;  /* 0x0000000116168824 */ /* 0x000fe400078e0a03 */
[C---:B------:R-:W-:Y:S02]  /*10f0*/  IMAD R26, R3.reuse, R26, R30 ;  /* 0x0000001a031a7224 */ /* 0x040fe400078e021e */
[----:B------:R-:W-:Y:S02]  /*1100*/  IMAD.MOV R24, RZ, RZ, -R24 ;  /* 0x000000ffff187224 */ /* 0x000fe400078e0a18 */
[----:B------:R-:W-:Y:S01]  /*1110*/  @!P2 IMAD.MOV R22, RZ, RZ, -R22 ;  /* 0x000000ffff16a224 */ /* 0x000fe200078e0a16 */
[C---:B------:R-:W-:Y:S01]  /*1120*/  ISETP.GT.U32.AND P2, PT, R3.reuse, R26, PT ;  /* 0x0000001a0300720c */ /* 0x040fe20003f44070 */
[----:B------:R-:W-:-:S02]  /*1130*/  IMAD R24, R3, R24, R28 ;  /* 0x0000001803187224 */ /* 0x000fc400078e021c */
[C---:B------:R-:W-:Y:S02]  /*1140*/  VIADD R28, R4.reuse, 0x22 ;  /* 0x00000022041c7836 */ /* 0x040fe40000000000 */
[----:B------:R-:W-:Y:S01]  /*1150*/  VIADD R27, R4, 0x24 ;  /* 0x00000024041b7836 */ /* 0x000fe20000000000 */
[----:B------:R-:W-:Y:S01]  /*1160*/  ISETP.GT.U32.AND P0, PT, R3, R24, PT ;  /* 0x000000180300720c */ /* 0x000fe20003f04070 */
[--C-:B------:R-:W-:Y:S01]  /*1170*/  @!P3 IMAD.IADD R23, R23, 0x1, -R3.reuse ;  /* 0x000000011717b824 */ /* 0x100fe200078e0a03 */
[----:B------:R-:W-:Y:S01]  /*1180*/  ISETP.GE.AND P3, PT, R28, RZ, PT ;  /* 0x000000ff1c00720c */ /* 0x000fe20003f66270 */
[----:B------:R-:W-:Y:S01]  /*1190*/  @!P5 IMAD.IADD R21, R21, 0x1, -R3 ;  /* 0x000000011515d824 */ /* 0x000fe200078e0a03 */
[----:B------:R-:W-:Y:S01]  /*11a0*/  IABS R28, R28 ;  /* 0x0000001c001c7213 */ /* 0x000fe20000000000 */
[C---:B------:R-:W-:Y:S01]  /*11b0*/  VIADD R33, R4.reuse, 0x20 ;  /* 0x0000002004217836 */ /* 0x040fe20000000000 */
[----:B------:R-:W-:Y:S01]  /*11c0*/  IABS R32, R27 ;  /* 0x0000001b00207213 */ /* 0x000fe20000000000 */
[----:B------:R-:W-:Y:S01]  /*11d0*/  @!P4 IMAD.MOV R21, RZ, RZ, -R21 ;  /* 0x000000ffff15c224 */ /* 0x000fe200078e0a15 */
[----:B------:R-:W-:Y:S01]  /*11e0*/  ISETP.GE.AND P4, PT, R27, RZ, PT ;  /* 0x000000ff1b00720c */ /* 0x000fe20003f86270 */
[----:B------:R-:W-:Y:S01]  /*11f0*/  IMAD.MOV.U32 R30, RZ, RZ, R28 ;  /* 0x000000ffff1e7224 */ /* 0x000fe200078e001c */
[----:B------:R-:W-:Y:S01]  /*1200*/  IABS R34, R33 ;  /* 0x0000002100227213 */ /* 0x000fe20000000000 */
[----:B------:R-:W-:Y:S01]  /*1210*/  VIADD R35, R4, 0x1e ;  /* 0x0000001e04237836 */ /* 0x000fe20000000000 */
[----:B------:R-:W-:Y:S01]  /*1220*/  ISETP.GE.AND P5, PT, R29, RZ, PT ;  /* 0x000000ff1d00720c */ /* 0x000fe20003fa6270 */
[----:B------:R-:W-:-:S03]  /*1230*/  IMAD.HI.U32 R27, R5, R32, RZ ;  /* 0x00000020051b7227 */ /* 0x000fc600078e00ff */
[----:B------:R-:W-:Y:S01]  /*1240*/  IABS R36, R35 ;  /* 0x0000002300247213 */ /* 0x000fe20000000000 */
[----:B------:R-:W-:Y:S02]  /*1250*/  @!P2 IMAD.IADD R26, R26, 0x1, -R3 ;  /* 0x000000011a1aa824 */ /* 0x000fe400078e0a03 */
[----:B------:R-:W-:-:S03]  /*1260*/  IMAD.HI.U32 R28, R5, R30, RZ ;  /* 0x0000001e051c7227 */ /* 0x000fc600078e00ff */
[----:B------:R-:W-:Y:S01]  /*1270*/  ISETP.GT.U32.AND P2, PT, R3, R26, PT ;  /* 0x0000001a0300720c */ /* 0x000fe20003f44070 */
[----:B------:R-:W-:Y:S02]  /*1280*/  IMAD.MOV R29, RZ, RZ, -R27 ;  /* 0x000000ffff1d7224 */ /* 0x000fe400078e0a1b */
[----:B------:R-:W-:-:S04]  /*1290*/  IMAD.HI.U32 R27, R5, R34, RZ ;  /* 0x00000022051b7227 */ /* 0x000fc800078e00ff */
[----:B------:R-:W-:Y:S02]  /*12a0*/  IMAD.MOV R31, RZ, RZ, -R28 ;  /* 0x000000ffff1f7224 */ /* 0x000fe400078e0a1c */
[----:B------:R-:W-:Y:S02]  /*12b0*/  IMAD R28, R3, R29, R32 ;  /* 0x0000001d031c7224 */ /* 0x000fe400078e0220 */
[----:B------:R-:W-:Y:S02]  /*12c0*/  IMAD.MOV R32, RZ, RZ, -R27 ;  /* 0x000000ffff207224 */ /* 0x000fe400078e0a1b */
[----:B------:R-:W-:-:S04]  /*12d0*/  IMAD.HI.U32 R27, R5, R36, RZ ;  /* 0x00000024051b7227 */ /* 0x000fc800078e00ff */
[----:B------:R-:W-:Y:S02]  /*12e0*/  @!P0 IMAD.IADD R24, R24, 0x1, -R3 ;  /* 0x0000000118188824 */ /* 0x000fe400078e0a03 */
[C---:B------:R-:W-:Y:S02]  /*12f0*/  IMAD R32, R3.reuse, R32, R34 ;  /* 0x0000002003207224 */ /* 0x040fe400078e0222 */
[----:B------:R-:W-:Y:S01]  /*1300*/  IMAD.MOV R27, RZ, RZ, -R27 ;  /* 0x000000ffff1b7224 */ /* 0x000fe200078e0a1b */
[C---:B------:R-:W-:Y:S01]  /*1310*/  ISETP.GT.U32.AND P0, PT, R3.reuse, R24, PT ;  /* 0x000000180300720c */ /* 0x040fe20003f04070 */
[----:B------:R-:W-:Y:S01]  /*1320*/  @!P2 IMAD.IADD R26, R26, 0x1, -R3 ;  /* 0x000000011a1aa824 */ /* 0x000fe200078e0a03 */
[C---:B------:R-:W-:Y:S01]  /*1330*/  ISETP.GT.U32.AND P2, PT, R3.reuse, R32, PT ;  /* 0x000000200300720c */ /* 0x040fe20003f44070 */
[----:B------:R-:W-:Y:S02]  /*1340*/  IMAD R34, R3, R27, R36 ;  /* 0x0000001b03227224 */ /* 0x000fe400078e0224 */
[----:B------:R-:W-:-:S02]  /*1350*/  @!P6 IMAD.MOV R26, RZ, RZ, -R26 ;  /* 0x000000ffff1ae224 */ /* 0x000fc400078e0a1a */
[----:B------:R-:W-:Y:S01]  /*1360*/  @!P1 IMAD.MOV R23, RZ, RZ, -R23 ;  /* 0x000000ffff179224 */ /* 0x000fe200078e0a17 */
[----:B------:R-:W-:Y:S01]  /*1370*/  ISETP.GT.U32.AND P6, PT, R3, R34, PT ;  /* 0x000000220300720c */ /* 0x000fe20003fc4070 */
[C---:B------:R-:W-:Y:S01]  /*1380*/  VIADD R37, R4.reuse, 0x1a ;  /* 0x0000001a04257836 */ /* 0x040fe20000000000 */
[----:B------:R-:W-:Y:S01]  /*1390*/  ISETP.GE.AND P1, PT, R33, RZ, PT ;  /* 0x000000ff2100720c */ /* 0x000fe20003f26270 */
[----:B------:R-:W-:Y:S02]  /*13a0*/  VIADD R33, R4, 0x1c ;  /* 0x0000001c04217836 */ /* 0x000fe40000000000 */
[--C-:B------:R-:W-:Y:S01]  /*13b0*/  @!P0 IMAD.IADD R24, R24, 0x1, -R3.reuse ;  /* 0x0000000118188824 */ /* 0x100fe200078e0a03 */
[C---:B------:R-:W-:Y:S01]  /*13c0*/  ISETP.GT.U32.AND P0, PT, R3.reuse, R28, PT ;  /* 0x0000001c0300720c */ /* 0x040fe20003f04070 */
[----:B------:R-:W-:Y:S01]  /*13d0*/  VIADD R39, R4, 0x18 ;  /* 0x0000001804277836 */ /* 0x000fe20000000000 */
[----:B------:R-:W-:Y:S01]  /*13e0*/  IABS R29, R33 ;  /* 0x00000021001d7213 */ /* 0x000fe20000000000 */
[--C-:B------:R-:W-:Y:S01]  /*13f0*/  @!P2 IMAD.IADD R32, R32, 0x1, -R3.reuse ;  /* 0x000000012020a824 */ /* 0x100fe200078e0a03 */
[----:B------:R-:W-:Y:S01]  /*1400*/  IABS R38, R37 ;  /* 0x0000002500267213 */ /* 0x000fe20000000000 */
[C---:B------:R-:W-:Y:S01]  /*1410*/  IMAD R30, R3.reuse, R31, R30 ;  /* 0x0000001f031e7224 */ /* 0x040fe200078e021e */
[----:B------:R-:W-:Y:S01]  /*1420*/  IABS R40, R39 ;  /* 0x0000002700287213 */ /* 0x000fe20000000000 */
[----:B------:R-:W-:Y:S01]  /*1430*/  @!P6 IMAD.IADD R34, R34, 0x1, -R3 ;  /* 0x000000012222e824 */ /* 0x000fe200078e0a03 */
[----:B------:R-:W-:Y:S01]  /*1440*/  ISETP.GT.U32.AND P2, PT, R3, R32, PT ;  /* 0x000000200300720c */ /* 0x000fe20003f44070 */
[----:B------:R-:W-:-:S02]  /*1450*/  IMAD.MOV.U32 R36, RZ, RZ, R29 ;  /* 0x000000ffff247224 */ /* 0x000fc400078e001d */
[----:B------:R-:W-:Y:S01]  /*1460*/  IMAD.HI.U32 R29, R5, R38, RZ ;  /* 0x00000026051d7227 */ /* 0x000fe200078e00ff */
[----:B------:R-:W-:-:S03]  /*1470*/  ISETP.GT.U32.AND P6, PT, R3, R34, PT ;  /* 0x000000220300720c */ /* 0x000fc60003fc4070 */
[----:B------:R-:W-:-:S04]  /*1480*/  IMAD.HI.U32 R31, R5, R40, RZ ;  /* 0x00000028051f7227 */ /* 0x000fc800078e00ff */
[----:B------:R-:W-:Y:S02]  /*1490*/  IMAD.MOV R29, RZ, RZ, -R29 ;  /* 0x000000ffff1d7224 */ /* 0x000fe400078e0a1d */
[----:B------:R-:W-:Y:S01]  /*14a0*/  @!P5 IMAD.MOV R24, RZ, RZ, -R24 ;  /* 0x000000ffff18d224 */ /* 0x000fe200078e0a18 */
[C---:B------:R-:W-:Y:S01]  /*14b0*/  ISETP.GT.U32.AND P5, PT, R3.reuse, R30, PT ;  /* 0x0000001e0300720c */ /* 0x040fe20003fa4070 */
[----:B------:R-:W-:Y:S02]  /*14c0*/  @!P0 IMAD.IADD R28, R28, 0x1, -R3 ;  /* 0x000000011c1c8824 */ /* 0x000fe400078e0a03 */
[----:B------:R-:W-:Y:S02]  /*14d0*/  IMAD.MOV R31, RZ, RZ, -R31 ;  /* 0x000000ffff1f7224 */ /* 0x000fe400078e0a1f */
[C---:B------:R-:W-:Y:S01]  /*14e0*/  IMAD R38, R3.reuse, R29, R38 ;  /* 0x0000001d03267224 */ /* 0x040fe200078e0226 */
[C---:B------:R-:W-:Y:S01]  /*14f0*/  ISETP.GT.U32.AND P0, PT, R3.reuse, R28, PT ;  /* 0x0000001c0300720c */ /* 0x040fe20003f04070 */
[----:B------:R-:W-:-:S02]  /*1500*/  IMAD R40, R3, R31, R40 ;  /* 0x0000001f03287224 */ /* 0x000fc400078e0228 */
[--C-:B------:R-:W-:Y:S01]  /*1510*/  @!P2 IMAD.IADD R32, R32, 0x1, -R3.reuse ;  /* 0x000000012020a824 */ /* 0x100fe200078e0a03 */
[C---:B------:R-:W-:Y:S01]  /*1520*/  ISETP.GT.U32.AND P2, PT, R3.reuse, R38, PT ;  /* 0x000000260300720c */ /* 0x040fe20003f44070 */
[--C-:B------:R-:W-:Y:S01]  /*1530*/  @!P6 IMAD.IADD R34, R34, 0x1, -R3.reuse ;  /* 0x000000012222e824 */ /* 0x100fe200078e0a03 */
[----:B------:R-:W-:Y:S01]  /*1540*/  ISETP.GT.U32.AND P6, PT, R3, R40, PT ;  /* 0x000000280300720c */ /* 0x000fe20003fc4070 */
[--C-:B------:R-:W-:Y:S02]  /*1550*/  @!P5 IMAD.IADD R30, R30, 0x1, -R3.reuse ;  /* 0x000000011e1ed824 */ /* 0x100fe400078e0a03 */
[----:B------:R-:W-:Y:S02]  /*1560*/  VIADD R41, R4, 0x14 ;  /* 0x0000001404297836 */ /* 0x000fe40000000000 */
[----:B------:R-:W-:Y:S01]  /*1570*/  IMAD.HI.U32 R27, R5, R36, RZ ;  /* 0x00000024051b7227 */ /* 0x000fe200078e00ff */
[----:B------:R-:W-:Y:S02]  /*1580*/  ISETP.GT.U32.AND P5, PT, R3, R30, PT ;  /* 0x0000001e0300720c */ /* 0x000fe40003fa4070 */
[----:B------:R-:W-:Y:S01]  /*1590*/  IABS R44, R41 ;  /* 0x00000029002c7213 */ /* 0x000fe20000000000 */
[--C-:B------:R-:W-:Y:S01]  /*15a0*/  @!P0 IMAD.IADD R28, R28, 0x1, -R3.reuse ;  /* 0x000000011c1c8824 */ /* 0x100fe200078e0a03 */
[----:B------:R-:W-:Y:S01]  /*15b0*/  ISETP.GE.AND P0, PT, R35, RZ, PT ;  /* 0x000000ff2300720c */ /* 0x000fe20003f06270 */
[----:B------:R-:W-:-:S02]  /*15c0*/  @!P2 IMAD.IADD R38, R38, 0x1, -R3 ;  /* 0x000000012626a824 */ /* 0x000fc400078e0a03 */
[----:B------:R-:W-:Y:S02]  /*15d0*/  VIADD R35, R4, 0x16 ;  /* 0x0000001604237836 */ /* 0x000fe40000000000 */
[----:B------:R-:W-:Y:S02]  /*15e0*/  IMAD.MOV R27, RZ, RZ, -R27 ;  /* 0x000000ffff1b7224 */ /* 0x000fe400078e0a1b */
[----:B------:R-:W-:Y:S01]  /*15f0*/  @!P6 IMAD.IADD R40, R40, 0x1, -R3 ;  /* 0x000000012828e824 */ /* 0x000fe200078e0a03 */
[----:B------:R-:W-:Y:S01]  /*1600*/  ISETP.GT.U32.AND P6, PT, R3, R38, PT ;  /* 0x000000260300720c */ /* 0x000fe20003fc4070 */
[----:B------:R-:W-:Y:S01]  /*1610*/  IMAD.HI.U32 R29, R5, R44, RZ ;  /* 0x0000002c051d7227 */ /* 0x000fe200078e00ff */
[----:B------:R-:W-:-:S03]  /*1620*/  IABS R42, R35 ;  /* 0x00000023002a7213 */ /* 0x000fc60000000000 */
[----:B------:R-:W-:Y:S02]  /*1630*/  IMAD R36, R3, R27, R36 ;  /* 0x0000001b03247224 */ /* 0x000fe400078e0224 */
[----:B------:R-:W-:Y:S02]  /*1640*/  IMAD.MOV R29, RZ, RZ, -R29 ;  /* 0x000000ffff1d7224 */ /* 0x000fe400078e0a1d */
[----:B------:R-:W-:Y:S02]  /*1650*/  VIADD R45, R4, 0x10 ;  /* 0x00000010042d7836 */ /* 0x000fe40000000000 */
[----:B------:R-:W-:-:S03]  /*1660*/  IMAD.HI.U32 R27, R5, R42, RZ ;  /* 0x0000002a051b7227 */ /* 0x000fc600078e00ff */
[----:B------:R-:W-:Y:S01]  /*1670*/  IABS R48, R45 ;  /* 0x0000002d00307213 */ /* 0x000fe20000000000 */
[----:B------:R-:W-:Y:S01]  /*1680*/  @!P5 IMAD.IADD R30, R30, 0x1, -R3 ;  /* 0x000000011e1ed824 */ /* 0x000fe200078e0a03 */
[C---:B------:R-:W-:Y:S01]  /*1690*/  ISETP.GT.U32.AND P5, PT, R3.reuse, R36, PT ;  /* 0x000000240300720c */ /* 0x040fe20003fa4070 */
[C---:B------:R-:W-:Y:S02]  /*16a0*/  IMAD R44, R3.reuse, R29, R44 ;  /* 0x0000001d032c7224 */ /* 0x040fe400078e022c */
[----:B------:R-:W-:Y:S02]  /*16b0*/  IMAD.MOV R27, RZ, RZ, -R27 ;  /* 0x000000ffff1b7224 */ /* 0x000fe400078e0a1b */
[----:B------:R-:W-:Y:S01]  /*16c0*/  @!P6 IMAD.IADD R38, R38, 0x1, -R3 ;  /* 0x000000012626e824 */ /* 0x000fe200078e0a03 */
[C---:B------:R-:W-:Y:S01]  /*16d0*/  ISETP.GT.U32.AND P6, PT, R3.reuse, R44, PT ;  /* 0x0000002c0300720c */ /* 0x040fe20003fc4070 */
[----:B------:R-:W-:Y:S02]  /*16e0*/  IMAD R42, R3, R27, R42 ;  /* 0x0000001b032a7224 */ /* 0x000fe400078e022a */
[----:B------:R-:W-:-:S04]  /*16f0*/  IMAD.HI.U32 R27, R5, R48, RZ ;  /* 0x00000030051b7227 */ /* 0x000fc800078e00ff */
[C---:B------:R-:W-:Y:S02]  /*1700*/  VIADD R43, R4.reuse, 0x12 ;  /* 0x00000012042b7836 */ /* 0x040fe40000000000 */
[----:B------:R-:W-:Y:S02]  /*1710*/  VIADD R47, R4, 0xe ;  /* 0x0000000e042f7836 */ /* 0x000fe40000000000 */
[----:B------:R-:W-:Y:S01]  /*1720*/  IMAD.MOV R29, RZ, RZ, -R27 ;  /* 0x000000ffff1d7224 */ /* 0x000fe200078e0a1b */
[----:B------:R-:W-:Y:S01]  /*1730*/  IABS R46, R43 ;  /* 0x0000002b002e7213 */ /* 0x000fe20000000000 */
[----:B------:R-:W-:Y:S01]  /*1740*/  @!P5 IMAD.IADD R36, R36, 0x1, -R3 ;  /* 0x000000012424d824 */ /* 0x000fe200078e0a03 */
[----:B------:R-:W-:Y:S01]  /*1750*/  IABS R50, R47 ;  /* 0x0000002f00327213 */ /* 0x000fe20000000000 */
[----:B------:R-:W-:Y:S01]  /*1760*/  IMAD R48, R3, R29, R48 ;  /* 0x0000001d03307224 */ /* 0x000fe200078e0230 */
[----:B------:R-:W-:Y:S01]  /*1770*/  ISETP.GE.AND P5, PT, R33, RZ, PT ;  /* 0x000000ff2100720c */ /* 0x000fe20003fa6270 */
[----:B------:R-:W-:Y:S01]  /*1780*/  @!P4 IMAD.MOV R28, RZ, RZ, -R28 ;  /* 0x000000ffff1cc224 */ /* 0x000fe200078e0a1c */
[----:B------:R-:W-:Y:S01]  /*1790*/  ISETP.GT.U32.AND P2, PT, R3, R36, PT ;  /* 0x000000240300720c */ /* 0x000fe20003f44070 */
[----:B------:R-:W-:Y:S01]  /*17a0*/  IMAD.HI.U32 R31, R5, R46, RZ ;  /* 0x0000002e051f7227 */ /* 0x000fe200078e00ff */
[----:B------:R-:W-:-:S03]  /*17b0*/  ISETP.GT.U32.AND P4, PT, R3, R40, PT ;  /* 0x000000280300720c */ /* 0x000fc60003f84070 */
[----:B------:R-:W-:Y:S01]  /*17c0*/  @!P6 IMAD.IADD R44, R44, 0x1, -R3 ;  /* 0x000000012c2ce824 */ /* 0x000fe200078e0a03 */
[----:B------:R-:W-:Y:S01]  /*17d0*/  ISETP.GT.U32.AND P6, PT, R3, R48, PT ;  /* 0x000000300300720c */ /* 0x000fe20003fc4070 */
[----:B------:R-:W-:-:S04]  /*17e0*/  IMAD.HI.U32 R27, R5, R50, RZ ;  /* 0x00000032051b7227 */ /* 0x000fc800078e00ff */
[----:B------:R-:W-:Y:S02]  /*17f0*/  IMAD.MOV R31, RZ, RZ, -R31 ;  /* 0x000000ffff1f7224 */ /* 0x000fe400078e0a1f */
[----:B------:R-:W-:Y:S02]  /*1800*/  VIADD R49, R4, 0xc ;  /* 0x0000000c04317836 */ /* 0x000fe40000000000 */
[----:B------:R-:W-:Y:S02]  /*1810*/  IMAD.MOV R27, RZ, RZ, -R27 ;  /* 0x000000ffff1b7224 */ /* 0x000fe400078e0a1b */
[C---:B------:R-:W-:Y:S01]  /*1820*/  IMAD R46, R3.reuse, R31, R46 ;  /* 0x0000001f032e7224 */ /* 0x040fe200078e022e */
[----:B------:R-:W-:Y:S01]  /*1830*/  IABS R52, R49 ;  /* 0x0000003100347213 */ /* 0x000fe20000000000 */
[C---:B------:R-:W-:Y:S02]  /*1840*/  IMAD R50, R3.reuse, R27, R50 ;  /* 0x0000001b03327224 */ /* 0x040fe400078e0232 */
[--C-:B------:R-:W-:Y:S01]  /*1850*/  @!P2 IMAD.IADD R36, R36, 0x1, -R3.reuse ;  /* 0x000000012424a824 */ /* 0x100fe200078e0a03 */
[C---:B------:R-:W-:Y:S01]  /*1860*/  ISETP.GT.U32.AND P2, PT, R3.reuse, R42, PT ;  /* 0x0000002a0300720c */ /* 0x040fe20003f44070 */
[--C-:B------:R-:W-:Y:S01]  /*1870*/  @!P4 IMAD.IADD R40, R40, 0x1, -R3.reuse ;  /* 0x000000012828c824 */ /* 0x100fe200078e0a03 */
[C---:B------:R-:W-:Y:S01]  /*1880*/  ISETP.GT.U32.AND P4, PT, R3.reuse, R46, PT ;  /* 0x0000002e0300720c */ /* 0x040fe20003f84070 */
[----:B------:R-:W-:Y:S01]  /*1890*/  @!P6 IMAD.IADD R48, R48, 0x1, -R3 ;  /* 0x000000013030e824 */ /* 0x000fe200078e0a03 */
[----:B------:R-:W-:Y:S01]  /*18a0*/  ISETP.GT.U32.AND P6, PT, R3, R50, PT ;  /* 0x000000320300720c */ /* 0x000fe20003fc4070 */
[----:B------:R-:W-:-:S04]  /*18b0*/  IMAD.HI.U32 R29, R5, R52, RZ ;  /* 0x00000034051d7227 */ /* 0x000fc800078e00ff */
[----:B------:R-:W-:Y:S02]  /*18c0*/  VIADD R51, R4, 0xa ;  /* 0x0000000a04337836 */ /* 0x000fe40000000000 */
[----:B------:R-:W-:Y:S02]  /*18d0*/  IMAD.MOV R29, RZ, RZ, -R29 ;  /* 0x000000ffff1d7224 */ /* 0x000fe400078e0a1d */
[--C-:B------:R-:W-:Y:S01]  /*18e0*/  @!P2 IMAD.IADD R42, R42, 0x1, -R3.reuse ;  /* 0x000000012a2aa824 */ /* 0x100fe200078e0a03 */
[----:B------:R-:W-:Y:S01]  /*18f0*/  IABS R54, R51 ;  /* 0x0000003300367213 */ /* 0x000fe20000000000 */
[----:B------:R-:W-:Y:S01]  /*1900*/  IMAD R52, R3, R29, R52 ;  /* 0x0000001d03347224 */ /* 0x000fe200078e0234 */
[----:B------:R-:W-:Y:S01]  /*1910*/  ISETP.GE.AND P2, PT, R37, RZ, PT ;  /* 0x000000ff2500720c */ /* 0x000fe20003f46270 */
[----:B------:R-:W-:Y:S01]  /*1920*/  @!P4 IMAD.IADD R46, R46, 0x1, -R3 ;  /* 0x000000012e2ec824 */ /* 0x000fe200078e0a03 */
[----:B------:R-:W-:Y:S01]  /*1930*/  ISETP.GE.AND P4, PT, R39, RZ, PT ;  /* 0x000000ff2700720c */ /* 0x000fe20003f86270 */
[----:B------:R-:W-:-:S02]  /*1940*/  VIADD R37, R4, 0x8 ;  /* 0x0000000804257836 */ /* 0x000fc40000000000 */
[C---:B------:R-:W-:Y:S02]  /*1950*/  VIADD R39, R4.reuse, 0x6 ;  /* 0x0000000604277836 */ /* 0x040fe40000000000 */
[----:B------:R-:W-:Y:S01]  /*1960*/  VIADD R53, R4, 0x4 ;  /* 0x0000000404357836 */ /* 0x000fe20000000000 */
[----:B------:R-:W-:Y:S01]  /*1970*/  IABS R56, R37 ;  /* 0x0000002500387213 */ /* 0x000fe20000000000 */
[----:B------:R-:W-:Y:S01]  /*1980*/  @!P6 IMAD.IADD R50, R50, 0x1, -R3 ;  /* 0x000000013232e824 */ /* 0x000fe200078e0a03 */
[----:B------:R-:W-:Y:S01]  /*1990*/  ISETP.GT.U32.AND P6, PT, R3, R52, PT ;  /* 0x000000340300720c */ /* 0x000fe20003fc4070 */
[----:B------:R-:W-:Y:S01]  /*19a0*/  IMAD.HI.U32 R31, R5, R54, RZ ;  /* 0x00000036051f7227 */ /* 0x000fe200078e00ff */
[----:B------:R-:W-:Y:S02]  /*19b0*/  IABS R58, R39 ;  /* 0x00000027003a7213 */ /* 0x000fe40000000000 */
[----:B------:R-:W-:Y:S01]  /*19c0*/  IABS R60, R53 ;  /* 0x00000035003c7213 */ /* 0x000fe20000000000 */
[----:B------:R-:W-:-:S02]  /*19d0*/  IMAD.MOV R31, RZ, RZ, -R31 ;  /* 0x000000ffff1f7224 */ /* 0x000fc400078e0a1f */
[----:B------:R-:W-:Y:S01]  /*19e0*/  @!P3 IMAD.MOV R30, RZ, RZ, -R30 ;  /* 0x000000ffff1eb224 */ /* 0x000fe200078e0a1e */
[C---:B------:R-:W-:Y:S01]  /*19f0*/  ISETP.GT.U32.AND P3, PT, R3.reuse, R42, PT ;  /* 0x0000002a0300720c */ /* 0x040fe20003f64070 */
[----:B------:R-:W-:Y:S01]  /*1a00*/  @!P1 IMAD.MOV R32, RZ, RZ, -R32 ;  /* 0x000000ffff209224 */ /* 0x000fe200078e0a20 */
[C---:B------:R-:W-:Y:S01]  /*1a10*/  ISETP.GT.U32.AND P1, PT, R3.reuse, R44, PT ;  /* 0x0000002c0300720c */ /* 0x040fe20003f24070 */
[----:B------:R-:W-:Y:S01]  /*1a20*/  @!P0 IMAD.MOV R34, RZ, RZ, -R34 ;  /* 0x000000ffff228224 */ /* 0x000fe200078e0a22 */
[C---:B------:R-:W-:Y:S01]  /*1a30*/  ISETP.GT.U32.AND P0, PT, R3.reuse, R46, PT ;  /* 0x0000002e0300720c */ /* 0x040fe20003f04070 */
[----:B------:R-:W-:Y:S02]  /*1a40*/  IMAD R54, R3, R31, R54 ;  /* 0x0000001f03367224 */ /* 0x000fe400078e0236 */
[----:B------:R-:W-:Y:S02]  /*1a50*/  VIADD R55, R4, 0x2 ;  /* 0x0000000204377836 */ /* 0x000fe40000000000 */
[----:B------:R-:W-:-:S03]  /*1a60*/  IMAD.HI.U32 R27, R5, R56, RZ ;  /* 0x00000038051b7227 */ /* 0x000fc600078e00ff */
[----:B------:R-:W-:Y:S01]  /*1a70*/  IABS R62, R55 ;  /* 0x00000037003e7213 */ /* 0x000fe20000000000 */
[----:B------:R-:W-:-:S04]  /*1a80*/  IMAD.HI.U32 R29, R5, R58, RZ ;  /* 0x0000003a051d7227 */ /* 0x000fc800078e00ff */
[----:B------:R-:W-:-:S04]  /*1a90*/  IMAD.HI.U32 R31, R5, R60, RZ ;  /* 0x0000003c051f7227 */ /* 0x000fc800078e00ff */
[----:B------:R-:W-:Y:S02]  /*1aa0*/  IMAD.MOV R27, RZ, RZ, -R27 ;  /* 0x000000ffff1b7224 */ /* 0x000fe400078e0a1b */
[----:B------:R-:W-:Y:S02]  /*1ab0*/  IMAD.MOV R29, RZ, RZ, -R29 ;  /* 0x000000ffff1d7224 */ /* 0x000fe400078e0a1d */
[----:B------:R-:W-:Y:S02]  /*1ac0*/  IMAD.MOV R31, RZ, RZ, -R31 ;  /* 0x000000ffff1f7224 */ /* 0x000fe400078e0a1f */
[----:B------:R-:W-:Y:S02]  /*1ad0*/  @!P6 IMAD.IADD R52, R52, 0x1, -R3 ;  /* 0x000000013434e824 */ /* 0x000fe400078e0a03 */
[C---:B------:R-:W-:Y:S02]  /*1ae0*/  IMAD R56, R3.reuse, R27, R56 ;  /* 0x0000001b03387224 */ /* 0x040fe400078e0238 */
[C---:B------:R-:W-:Y:S01]  /*1af0*/  IMAD R58, R3.reuse, R29, R58 ;  /* 0x0000001d033a7224 */ /* 0x040fe200078e023a */
[C---:B------:R-:W-:Y:S01]  /*1b00*/  ISETP.GT.U32.AND P6, PT, R3.reuse, R52, PT ;  /* 0x000000340300720c */ /* 0x040fe20003fc4070 */
[C---:B------:R-:W-:Y:S01]  /*1b10*/  IMAD R60, R3.reuse, R31, R60 ;  /* 0x0000001f033c7224 */ /* 0x040fe200078e023c */
[----:B------:R-:W0:Y:S01]  /*1b20*/  LDC R27, c[0x0][0x240] ;  /* 0x00009000ff1b7b82 */ /* 0x000e220000000800 */
[----:B------:R-:W-:Y:S01]  /*1b30*/  @!P5 IMAD.MOV R36, RZ, RZ, -R36 ;  /* 0x000000ffff24d224 */ /* 0x000fe200078e0a24 */
[----:B------:R-:W-:Y:S01]  /*1b40*/  ISETP.GT.U32.AND P5, PT, R3, R48, PT ;  /* 0x000000300300720c */ /* 0x000fe20003fa4070 */
[----:B------:R-:W-:-:S04]  /*1b50*/  IMAD.HI.U32 R33, R5, R62, RZ ;  /* 0x0000003e05217227 */ /* 0x000fc800078e00ff */
[----:B------:R-:W-:-:S04]  /*1b60*/  IMAD.HI.U32 R5, R5, R64, RZ ;  /* 0x0000004005057227 */ /* 0x000fc800078e00ff */
[----:B------:R-:W-:Y:S01]  /*1b70*/  @!P2 IMAD.MOV R38, RZ, RZ, -R38 ;  /* 0x000000ffff26a224 */ /* 0x000fe200078e0a26 */
[C---:B------:R-:W-:Y:S01]  /*1b80*/  ISETP.GT.U32.AND P2, PT, R3.reuse, R50, PT ;  /* 0x000000320300720c */ /* 0x040fe20003f44070 */
[----:B------:R-:W-:Y:S01]  /*1b90*/  @!P4 IMAD.MOV R40, RZ, RZ, -R40 ;  /* 0x000000ffff28c224 */ /* 0x000fe200078e0a28 */
[C---:B------:R-:W-:Y:S01]  /*1ba0*/  ISETP.GT.U32.AND P4, PT, R3.reuse, R54, PT ;  /* 0x000000360300720c */ /* 0x040fe20003f84070 */
[--C-:B------:R-:W-:Y:S01]  /*1bb0*/  @!P3 IMAD.IADD R42, R42, 0x1, -R3.reuse ;  /* 0x000000012a2ab824 */ /* 0x100fe200078e0a03 */
[C---:B------:R-:W-:Y:S01]  /*1bc0*/  ISETP.GT.U32.AND P3, PT, R3.reuse, R56, PT ;  /* 0x000000380300720c */ /* 0x040fe20003f64070 */
[--C-:B------:R-:W-:Y:S01]  /*1bd0*/  @!P1 IMAD.IADD R44, R44, 0x1, -R3.reuse ;  /* 0x000000012c2c9824 */ /* 0x100fe200078e0a03 */
[C---:B------:R-:W-:Y:S01]  /*1be0*/  ISETP.GT.U32.AND P1, PT, R3.reuse, R58, PT ;  /* 0x0000003a0300720c */ /* 0x040fe20003f24070 */
[----:B------:R-:W-:Y:S01]  /*1bf0*/  @!P0 IMAD.IADD R46, R46, 0x1, -R3 ;  /* 0x000000012e2e8824 */ /* 0x000fe200078e0a03 */
[----:B------:R-:W-:Y:S01]  /*1c00*/  ISETP.GT.U32.AND P0, PT, R3, R60, PT ;  /* 0x0000003c0300720c */ /* 0x000fe20003f04070 */
[----:B------:R-:W-:-:S02]  /*1c10*/  IMAD.MOV R33, RZ, RZ, -R33 ;  /* 0x000000ffff217224 */ /* 0x000fc400078e0a21 */
[----:B------:R-:W-:Y:S02]  /*1c20*/  IMAD.MOV R5, RZ, RZ, -R5 ;  /* 0x000000ffff057224 */ /* 0x000fe400078e0a05 */
[C---:B------:R-:W-:Y:S02]  /*1c30*/  IMAD R62, R3.reuse, R33, R62 ;  /* 0x00000021033e7224 */ /* 0x040fe400078e023e */
[C---:B------:R-:W-:Y:S01]  /*1c40*/  IMAD R64, R3.reuse, R5, R64 ;  /* 0x0000000503407224 */ /* 0x040fe200078e0240 */
[----:B------:R-:W-:Y:S01]  /*1c50*/  SHF.R.S32.HI R5, RZ, 0x1f, R0 ;  /* 0x0000001fff057819 */ /* 0x000fe20000011400 */
[--C-:B------:R-:W-:Y:S01]  /*1c60*/  @!P5 IMAD.IADD R48, R48, 0x1, -R3.reuse ;  /* 0x000000013030d824 */ /* 0x100fe200078e0a03 */
[C---:B------:R-:W-:Y:S01]  /*1c70*/  ISETP.GT.U32.AND P5, PT, R3.reuse, R62, PT ;  /* 0x0000003e0300720c */ /* 0x040fe20003fa4070 */
[--C-:B------:R-:W-:Y:S01]  /*1c80*/  @!P6 IMAD.IADD R52, R52, 0x1, -R3.reuse ;  /* 0x000000013434e824 */ /* 0x100fe200078e0a03 */
[----:B------:R-:W-:Y:S01]  /*1c90*/  ISETP.GT.U32.AND P6, PT, R3, R64, PT ;  /* 0x000000400300720c */ /* 0x000fe20003fc4070 */
[--C-:B------:R-:W-:Y:S01]  /*1ca0*/  @!P2 IMAD.IADD R50, R50, 0x1, -R3.reuse ;  /* 0x000000013232a824 */ /* 0x100fe200078e0a03 */
[----:B------:R-:W-:Y:S01]  /*1cb0*/  ISETP.GE.AND P2, PT, R35, RZ, PT ;  /* 0x000000ff2300720c */ /* 0x000fe20003f46270 */
        /* <DEDUP_REMOVED lines=10> */
[----:B------:R-:W-:Y:S01]  /*1d60*/  @!P6 IMAD.IADD R64, R64, 0x1, -R3 ;  /* 0x000000014040e824 */ /* 0x000fe200078e0a03 */
[----:B------:R-:W-:Y:S01]  /*1d70*/  LEA.HI R0, R5, R0, RZ, 0x6 ;  /* 0x0000000005007211 */ /* 0x000fe200078f30ff */
[----:B------:R-:W-:Y:S01]  /*1d80*/  @!P2 IMAD.MOV R42, RZ, RZ, -R42 ;  /* 0x000000ffff2aa224 */ /* 0x000fe200078e0a2a */
[C---:B------:R-:W-:Y:S01]  /*1d90*/  ISETP.GT.U32.AND P2, PT, R3.reuse, R54, PT ;  /* 0x000000360300720c */ /* 0x040fe20003f44070 */
        /* <DEDUP_REMOVED lines=9> */
[----:B------:R-:W-:-:S02]  /*1e30*/  ISETP.GT.U32.AND P0, PT, R3, R64, PT ;  /* 0x000000400300720c */ /* 0x000fc40003f04070 */
        /* <DEDUP_REMOVED lines=12> */
[----:B------:R-:W-:-:S02]  /*1f00*/  ISETP.NE.AND P0, PT, R25, RZ, PT ;  /* 0x000000ff1900720c */ /* 0x000fc40003f05270 */
[----:B------:R-:W-:Y:S01]  /*1f10*/  LOP3.LUT R3, RZ, R25, RZ, 0x33, !PT ;  /* 0x00000019ff037212 */ /* 0x000fe200078e33ff */
[----:B------:R-:W-:Y:S01]  /*1f20*/  @!P2 IMAD.MOV R54, RZ, RZ, -R54 ;  /* 0x000000ffff36a224 */ /* 0x000fe200078e0a36 */
[----:B------:R-:W-:Y:S01]  /*1f30*/  SHF.R.S32.HI R0, RZ, 0x6, R0 ;  /* 0x00000006ff007819 */ /* 0x000fe20000011400 */
[----:B------:R-:W-:Y:S01]  /*1f40*/  @!P4 IMAD.MOV R56, RZ, RZ, -R56 ;  /* 0x000000ffff38c224 */ /* 0x000fe200078e0a38 */
[C---:B------:R-:W-:Y:S01]  /*1f50*/  SEL R4, R3.reuse, R14, !P0 ;  /* 0x0000000e03047207 */ /* 0x040fe20004000000 */
[----:B------:R-:W-:Y:S01]  /*1f60*/  @!P3 IMAD.MOV R58, RZ, RZ, -R58 ;  /* 0x000000ffff3ab224 */ /* 0x000fe200078e0a3a */
[C---:B------:R-:W-:Y:S01]  /*1f70*/  SEL R5, R3.reuse, R15, !P0 ;  /* 0x0000000f03057207 */ /* 0x040fe20004000000 */
[----:B------:R-:W-:Y:S01]  /*1f80*/  @!P1 IMAD.MOV R60, RZ, RZ, -R60 ;  /* 0x000000ffff3c9224 */ /* 0x000fe200078e0a3c */
[----:B------:R-:W1:Y:S01]  /*1f90*/  LDC.64 R14, c[0x0][0x218] ;  /* 0x00008600ff0e7b82 */ /* 0x000e620000000a00 */
[C---:B------:R-:W-:Y:S01]  /*1fa0*/  SEL R9, R3.reuse, R9, !P0 ;  /* 0x0000000903097207 */ /* 0x040fe20004000000 */
[----:B------:R-:W-:Y:S01]  /*1fb0*/  @!P6 IMAD.MOV R62, RZ, RZ, -R62 ;  /* 0x000000ffff3ee224 */ /* 0x000fe200078e0a3e */
[C---:B------:R-:W-:Y:S01]  /*1fc0*/  SEL R7, R3.reuse, R7, !P0 ;  /* 0x0000000703077207 */ /* 0x040fe20004000000 */
[----:B------:R-:W-:Y:S01]  /*1fd0*/  @!P5 IMAD.MOV R64, RZ, RZ, -R64 ;  /* 0x000000ffff40d224 */ /* 0x000fe200078e0a40 */
[----:B------:R-:W-:Y:S01]  /*1fe0*/  SEL R8, R3, R8, !P0 ;  /* 0x0000000803087207 */ /* 0x000fe20004000000 */
[-C--:B0-----:R-:W-:Y:S01]  /*1ff0*/  IMAD R33, R9, R27.reuse, RZ ;  /* 0x0000001b09217224 */ /* 0x081fe200078e02ff */
[----:B------:R-:W-:Y:S01]  /*2000*/  SEL R22, R3, R22, !P0 ;  /* 0x0000001603167207 */ /* 0x000fe20004000000 */
[----:B------:R-:W-:Y:S01]  /*2010*/  IMAD R7, R7, R27, RZ ;  /* 0x0000001b07077224 */ /* 0x000fe200078e02ff */
[C---:B------:R-:W-:Y:S01]  /*2020*/  SEL R6, R3.reuse, R6, !P0 ;  /* 0x0000000603067207 */ /* 0x040fe20004000000 */
[----:B------:R-:W-:Y:S01]  /*2030*/  IMAD R25, R2, UR8, RZ ;  /* 0x0000000802197c24 */ /* 0x000fe2000f8e02ff */
[C---:B------:R-:W-:Y:S01]  /*2040*/  SEL R13, R3.reuse, R13, !P0 ;  /* 0x0000000d030d7207 */ /* 0x040fe20004000000 */
[-C--:B------:R-:W-:Y:S01]  /*2050*/  IMAD R29, R8, R27.reuse, RZ ;  /* 0x0000001b081d7224 */ /* 0x080fe200078e02ff */
[C---:B------:R-:W-:Y:S01]  /*2060*/  SEL R20, R3.reuse, R20, !P0 ;  /* 0x0000001403147207 */ /* 0x040fe20004000000 */
[----:B------:R-:W-:Y:S01]  /*2070*/  IMAD R22, R22, R27, RZ ;  /* 0x0000001b16167224 */ /* 0x000fe200078e02ff */
[C---:B------:R-:W-:Y:S01]  /*2080*/  SEL R21, R3.reuse, R21, !P0 ;  /* 0x0000001503157207 */ /* 0x040fe20004000000 */
[----:B------:R-:W-:Y:S01]  /*2090*/  IMAD R31, R6, R27, RZ ;  /* 0x0000001b061f7224 */ /* 0x000fe200078e02ff */
[----:B------:R-:W-:Y:S01]  /*20a0*/  SEL R23, R3, R23, !P0 ;  /* 0x0000001703177207 */ /* 0x000fe20004000000 */
[-C--:B------:R-:W-:Y:S01]  /*20b0*/  IMAD R13, R13, R27.reuse, RZ ;  /* 0x0000001b0d0d7224 */ /* 0x080fe200078e02ff */
[C---:B------:R-:W-:Y:S01]  /*20c0*/  SEL R24, R3.reuse, R24, !P0 ;  /* 0x0000001803187207 */ /* 0x040fe20004000000 */
[-C--:B------:R-:W-:Y:S01]  /*20d0*/  IMAD R107, R4, R27.reuse, RZ ;  /* 0x0000001b046b7224 */ /* 0x080fe200078e02ff */
[----:B------:R-:W-:Y:S01]  /*20e0*/  SEL R26, R3, R26, !P0 ;  /* 0x0000001a031a7207 */ /* 0x000fe20004000000 */
[-C--:B------:R-:W-:Y:S01]  /*20f0*/  IMAD R111, R5, R27.reuse, RZ ;  /* 0x0000001b056f7224 */ /* 0x080fe200078e02ff */
[C---:B------:R-:W-:Y:S01]  /*2100*/  SEL R28, R3.reuse, R28, !P0 ;  /* 0x0000001c031c7207 */ /* 0x040fe20004000000 */
[-C--:B------:R-:W-:Y:S01]  /*2110*/  IMAD R20, R20, R27.reuse, RZ ;  /* 0x0000001b14147224 */ /* 0x080fe200078e02ff */
[----:B------:R-:W-:Y:S01]  /*2120*/  SEL R30, R3, R30, !P0 ;  /* 0x0000001e031e7207 */ /* 0x000fe20004000000 */
[-C--:B------:R-:W-:Y:S01]  /*2130*/  IMAD R21, R21, R27.reuse, RZ ;  /* 0x0000001b15157224 */ /* 0x080fe200078e02ff */
[----:B------:R-:W-:Y:S01]  /*2140*/  SEL R32, R3, R32, !P0 ;  /* 0x0000002003207207 */ /* 0x000fe20004000000 */
[-C--:B------:R-:W-:Y:S01]  /*2150*/  IMAD R77, R23, R27.reuse, RZ ;  /* 0x0000001b174d7224 */ /* 0x080fe200078e02ff */
[C---:B------:R-:W-:Y:S01]  /*2160*/  SEL R34, R3.reuse, R34, !P0 ;  /* 0x0000002203227207 */ /* 0x040fe20004000000 */
        /* <DEDUP_REMOVED lines=29> */
[----:B------:R-:W-:Y:S01]  /*2340*/  SEL R3, R3, R64, !P0 ;  /* 0x0000004003037207 */ /* 0x000fe20004000000 */
[-C--:B------:R-:W-:Y:S01]  /*2350*/  IMAD R54, R54, R27.reuse, RZ ;  /* 0x0000001b36367224 */ /* 0x080fe200078e02ff */
[-C--:B-1----:R-:W-:Y:S01]  /*2360*/  LEA R2, P3, R33, R14.reuse, 0x1 ;  /* 0x0000000e21027211 */ /* 0x082fe200078608ff */
[-C--:B------:R-:W-:Y:S01]  /*2370*/  IMAD R37, R56, R27.reuse, RZ ;  /* 0x0000001b38257224 */ /* 0x080fe200078e02ff */
[-C--:B------:R-:W-:Y:S01]  /*2380*/  LEA R8, P6, R7, R14.reuse, 0x1 ;  /* 0x0000000e07087211 */ /* 0x080fe200078c08ff */
[-C--:B------:R-:W-:Y:S01]  /*2390*/  IMAD R58, R58, R27.reuse, RZ ;  /* 0x0000001b3a3a7224 */ /* 0x080fe200078e02ff */
[-C--:B------:R-:W-:Y:S01]  /*23a0*/  LEA R6, P1, R29, R14.reuse, 0x1 ;  /* 0x0000000e1d067211 */ /* 0x080fe200078208ff */
[----:B------:R-:W-:Y:S01]  /*23b0*/  IMAD R60, R60, R27, RZ ;  /* 0x0000001b3c3c7224 */ /* 0x000fe200078e02ff */
[----:B------:R-:W-:Y:S01]  /*23c0*/  LEA.HI.X.SX32 R9, R7, R15, 0x1, P6 ;  /* 0x0000000f07097211 */ /* 0x000fe200030f0eff */
[----:B------:R-:W-:Y:S01]  /*23d0*/  IMAD R62, R62, R27, RZ ;  /* 0x0000001b3e3e7224 */ /* 0x000fe200078e02ff */
[----:B------:R-:W-:Y:S01]  /*23e0*/  LEA.HI.X.SX32 R7, R29, R15, 0x1, P1 ;  /* 0x0000000f1d077211 */ /* 0x000fe200008f0eff */
[----:B------:R-:W-:Y:S01]  /*23f0*/  IMAD R27, R3, R27, RZ ;  /* 0x0000001b031b7224 */ /* 0x000fe200078e02ff */
[----:B------:R-:W-:Y:S01]  /*2400*/  LEA.HI.X.SX32 R3, R33, R15, 0x1, P3 ;  /* 0x0000000f21037211 */ /* 0x000fe200018f0eff */
[----:B------:R-:W0:Y:S01]  /*2410*/  LDC R23, c[0x0][0x238] ;  /* 0x00008e00ff177b82 */ /* 0x000e220000000800 */
[-C--:B------:R-:W-:Y:S01]  /*2420*/  LEA R78, P3, R22, R14.reuse, 0x1 ;  /* 0x0000000e164e7211 */ /* 0x080fe200078608ff */
[----:B------:R-:W-:Y:S01]  /*2430*/  ULDC.64 UR8, c[0x0][0x210] ;  /* 0x0000840000087ab9 */ /* 0x000fe20000000a00 */
[----:B------:R-:W-:-:S02]  /*2440*/  LEA R4, P2, R31, R14, 0x1 ;  /* 0x0000000e1f047211 */ /* 0x000fc400078408ff */
[-C--:B------:R-:W-:Y:S02]  /*2450*/  LEA R104, P4, R13, R14.reuse, 0x1 ;  /* 0x0000000e0d687211 */ /* 0x080fe400078808ff */
[-C--:B------:R-:W-:Y:S02]  /*2460*/  LEA R106, P5, R107, R14.reuse, 0x1 ;  /* 0x0000000e6b6a7211 */ /* 0x080fe400078a08ff */
[-C--:B------:R-:W-:Y:S02]  /*2470*/  LEA R110, P6, R111, R14.reuse, 0x1 ;  /* 0x0000000e6f6e7211 */ /* 0x080fe400078c08ff */
[----:B------:R-:W-:Y:S02]  /*2480*/  LEA R40, P1, R20, R14, 0x1 ;  /* 0x0000000e14287211 */ /* 0x000fe400078208ff */
[-C--:B------:R-:W-:Y:S02]  /*2490*/  LEA.HI.X.SX32 R79, R22, R15.reuse, 0x1, P3 ;  /* 0x0000000f164f7211 */ /* 0x080fe400018f0eff */
[----:B------:R-:W1:Y:S01]  /*24a0*/  LDC R22, c[0x0][0x23c] ;  /* 0x00008f00ff167b82 */ /* 0x000e620000000800 */
[----:B------:R-:W-:-:S02]  /*24b0*/  LEA.HI.X.SX32 R5, R31, R15, 0x1, P2 ;  /* 0x0000000f1f057211 */ /* 0x000fc400010f0eff */
[-C--:B------:R-:W-:Y:S01]  /*24c0*/  LEA.HI.X.SX32 R105, R13, R15.reuse, 0x1, P4 ;  /* 0x0000000f0d697211 */ /* 0x080fe200020f0eff */
[----:B------:R-:W-:Y:S01]  /*24d0*/  IMAD.SHL.U32 R13, R10, 0x2, RZ ;  /* 0x000000020a0d7824 */ /* 0x000fe200078e00ff */
[-C--:B------:R-:W-:Y:S02]  /*24e0*/  LEA.HI.X.SX32 R107, R107, R15.reuse, 0x1, P5 ;  /* 0x0000000f6b6b7211 */ /* 0x080fe400028f0eff */
[-C--:B------:R-:W-:Y:S02]  /*24f0*/  LEA.HI.X.SX32 R111, R111, R15.reuse, 0x1, P6 ;  /* 0x0000000f6f6f7211 */ /* 0x080fe400030f0eff */
[----:B------:R-:W-:Y:S01]  /*2500*/  LEA.HI.X.SX32 R113, R20, R15, 0x1, P1 ;  /* 0x0000000f14717211 */ /* 0x000fe200008f0eff */
[-C--:B0-----:R-:W-:Y:S01]  /*2510*/  IMAD R90, R90, R23.reuse, RZ ;  /* 0x000000175a5a7224 */ /* 0x081fe200078e02ff */
[-C--:B------:R-:W-:Y:S01]  /*2520*/  LEA R112, P2, R21, R14.reuse, 0x1 ;  /* 0x0000000e15707211 */ /* 0x080fe200078408ff */
[-C--:B------:R-:W-:Y:S01]  /*2530*/  IMAD R98, R98, R23.reuse, RZ ;  /* 0x0000001762627224 */ /* 0x080fe200078e02ff */
[-C--:B------:R-:W-:Y:S01]  /*2540*/  LEA R76, P4, R77, R14.reuse, 0x1 ;  /* 0x0000000e4d4c7211 */ /* 0x080fe200078808ff */
[-C--:B------:R-:W-:Y:S01]  /*2550*/  IMAD R97, R97, R23.reuse, RZ ;  /* 0x0000001761617224 */ /* 0x080fe200078e02ff */
[-C--:B------:R-:W-:Y:S01]  /*2560*/  LEA R124, P5, R24, R14.reuse, 0x1 ;  /* 0x0000000e187c7211 */ /* 0x080fe200078a08ff */
        /* <DEDUP_REMOVED lines=25> */
[----:B------:R-:W-:Y:S01]  /*2700*/  LEA R118, P1, R119, R14, 0x1 ;  /* 0x0000000e77767211 */ /* 0x000fe200078208ff */
[----:B-1----:R-:W-:Y:S01]  /*2710*/  IMAD R99, R99, R22, RZ ;  /* 0x0000001663637224 */ /* 0x002fe200078e02ff */
[-C--:B------:R-:W-:Y:S01]  /*2720*/  LEA.HI.X.SX32 R133, R30, R15.reuse, 0x1, P2 ;  /* 0x0000000f1e857211 */ /* 0x080fe200010f0eff */
[----:B------:R-:W-:Y:S01]  /*2730*/  IMAD.SHL.U32 R101, R22, 0x40, RZ ;  /* 0x0000004016657824 */ /* 0x000fe200078e00ff */
[----:B------:R-:W-:-:S02]  /*2740*/  LEA.HI.X.SX32 R131, R32, R15, 0x1, P3 ;  /* 0x0000000f20837211 */ /* 0x000fc400018f0eff */
[-C--:B------:R-:W-:Y:S02]  /*2750*/  LEA.HI.X.SX32 R129, R34, R15.reuse, 0x1, P4 ;  /* 0x0000000f22817211 */ /* 0x080fe400020f0eff */
[-C--:B------:R-:W-:Y:S02]  /*2760*/  LEA.HI.X.SX32 R127, R36, R15.reuse, 0x1, P5 ;  /* 0x0000000f247f7211 */ /* 0x080fe400028f0eff */
[-C--:B------:R-:W-:Y:S02]  /*2770*/  LEA.HI.X.SX32 R121, R38, R15.reuse, 0x1, P6 ;  /* 0x0000000f26797211 */ /* 0x080fe400030f0eff */
[----:B------:R-:W-:Y:S02]  /*2780*/  LEA.HI.X.SX32 R119, R119, R15, 0x1, P1 ;  /* 0x0000000f77777211 */ /* 0x000fe400008f0eff */
[-C--:B------:R-:W-:Y:S02]  /*2790*/  LEA R116, P2, R42, R14.reuse, 0x1 ;  /* 0x0000000e2a747211 */ /* 0x080fe400078408ff */
[----:B------:R-:W-:-:S02]  /*27a0*/  LEA R108, P3, R109, R14, 0x1 ;  /* 0x0000000e6d6c7211 */ /* 0x000fc400078608ff */
[-C--:B------:R-:W-:Y:S02]  /*27b0*/  LEA R20, P4, R35, R14.reuse, 0x1 ;  /* 0x0000000e23147211 */ /* 0x080fe400078808ff */
[-C--:B------:R-:W-:Y:S02]  /*27c0*/  LEA R56, P5, R48, R14.reuse, 0x1 ;  /* 0x0000000e30387211 */ /* 0x080fe400078a08ff */
[-C--:B------:R-:W-:Y:S02]  /*27d0*/  LEA R44, P6, R50, R14.reuse, 0x1 ;  /* 0x0000000e322c7211 */ /* 0x080fe400078c08ff */
[----:B------:R-:W-:Y:S02]  /*27e0*/  LEA R46, P1, R52, R14, 0x1 ;  /* 0x0000000e342e7211 */ /* 0x000fe400078208ff */
[-C--:B------:R-:W-:Y:S02]  /*27f0*/  LEA.HI.X.SX32 R117, R42, R15.reuse, 0x1, P2 ;  /* 0x0000000f2a757211 */ /* 0x080fe400010f0eff */
[----:B------:R-:W-:-:S02]  /*2800*/  LEA.HI.X.SX32 R109, R109, R15, 0x1, P3 ;  /* 0x0000000f6d6d7211 */ /* 0x000fc400018f0eff */
[-C--:B------:R-:W-:Y:S02]  /*2810*/  LEA.HI.X.SX32 R21, R35, R15.reuse, 0x1, P4 ;  /* 0x0000000f23157211 */ /* 0x080fe400020f0eff */
[-C--:B------:R-:W-:Y:S02]  /*2820*/  LEA.HI.X.SX32 R57, R48, R15.reuse, 0x1, P5 ;  /* 0x0000000f30397211 */ /* 0x080fe400028f0eff */
[----:B------:R-:W-:Y:S02]  /*2830*/  CS2R R48, SRZ ;  /* 0x0000000000307805 */ /* 0x000fe4000001ff00 */
[-C--:B------:R-:W-:Y:S02]  /*2840*/  LEA.HI.X.SX32 R61, R50, R15.reuse, 0x1, P6 ;  /* 0x0000000f323d7211 */ /* 0x080fe400030f0eff */
[----:B------:R-:W-:Y:S02]  /*2850*/  CS2R R50, SRZ ;  /* 0x0000000000327805 */ /* 0x000fe4000001ff00 */
[----:B------:R-:W-:-:S02]  /*2860*/  LEA.HI.X.SX32 R125, R52, R15, 0x1, P1 ;  /* 0x0000000f347d7211 */ /* 0x000fc400008f0eff */
[----:B------:R-:W-:Y:S02]  /*2870*/  CS2R R52, SRZ ;  /* 0x0000000000347805 */ /* 0x000fe4000001ff00 */
[-C--:B------:R-:W-:Y:S02]  /*2880*/  LEA R136, P2, R54, R14.reuse, 0x1 ;  /* 0x0000000e36887211 */ /* 0x080fe400078408ff */
[-C--:B------:R-:W-:Y:S02]  /*2890*/  LEA R32, P3, R37, R14.reuse, 0x1 ;  /* 0x0000000e25207211 */ /* 0x080fe400078608ff */
[-C--:B------:R-:W-:Y:S02]  /*28a0*/  LEA R43, P4, R58, R14.reuse, 0x1 ;  /* 0x0000000e3a2b7211 */ /* 0x080fe400078808ff */
[-C--:B------:R-:W-:Y:S02]  /*28b0*/  LEA R45, P5, R60, R14.reuse, 0x1 ;  /* 0x0000000e3c2d7211 */ /* 0x080fe400078a08ff */
[----:B------:R-:W-:-:S02]  /*28c0*/  LEA R38, P6, R62, R14, 0x1 ;  /* 0x0000000e3e267211 */ /* 0x000fc400078c08ff */
[----:B------:R-:W-:Y:S01]  /*28d0*/  LEA R47, P1, R27, R14, 0x1 ;  /* 0x0000000e1b2f7211 */ /* 0x000fe200078208ff */
[----:B------:R-:W-:Y:S01]  /*28e0*/  IMAD.SHL.U32 R14, R10, 0x8, RZ ;  /* 0x000000080a0e7824 */ /* 0x000fe200078e00ff */
[----:B------:R-:W-:Y:S02]  /*28f0*/  LEA R102, P0, R25, UR8, 0x1 ;  /* 0x0000000819667c11 */ /* 0x000fe4000f8008ff */
[-C--:B------:R-:W-:Y:S02]  /*2900*/  LEA.HI.X.SX32 R137, R54, R15.reuse, 0x1, P2 ;  /* 0x0000000f36897211 */ /* 0x080fe400010f0eff */
[----:B------:R-:W-:Y:S02]  /*2910*/  CS2R R54, SRZ ;  /* 0x0000000000367805 */ /* 0x000fe4000001ff00 */
[-C--:B------:R-:W-:Y:S02]  /*2920*/  LEA.HI.X.SX32 R33, R37, R15.reuse, 0x1, P3 ;  /* 0x0000000f25217211 */ /* 0x080fe400018f0eff */
[----:B------:R-:W-:-:S02]  /*2930*/  LEA.HI.X.SX32 R58, R58, R15, 0x1, P4 ;  /* 0x0000000f3a3a7211 */ /* 0x000fc400020f0eff */
[-C--:B------:R-:W-:Y:S02]  /*2940*/  LEA.HI.X.SX32 R114, R60, R15.reuse, 0x1, P5 ;  /* 0x0000000f3c727211 */ /* 0x080fe400028f0eff */
[-C--:B------:R-:W-:Y:S02]  /*2950*/  LEA.HI.X.SX32 R39, R62, R15.reuse, 0x1, P6 ;  /* 0x0000000f3e277211 */ /* 0x080fe400030f0eff */
[----:B------:R-:W-:Y:S01]  /*2960*/  LEA.HI.X.SX32 R138, R27, R15, 0x1, P1 ;  /* 0x0000000f1b8a7211 */ /* 0x000fe200008f0eff */
[----:B------:R-:W-:Y:S01]  /*2970*/  IMAD.SHL.U32 R15, R23, 0x40, RZ ;  /* 0x00000040170f7824 */ /* 0x000fe200078e00ff */
[----:B------:R-:W-:-:S07]  /*2980*/  LEA.HI.X.SX32 R103, R25, UR9, 0x1, P0 ;  /* 0x0000000919677c11 */ /* 0x000fce00080f0eff */
.L_x_2:
[----:B------:R-:W-:Y:S01]  /*2990*/  SHF.R.U32.HI R34, RZ, 0x5, R10 ;  /* 0x00000005ff227819 */ /* 0x000fe2000001160a */
[----:B------:R-:W-:Y:S01]  /*29a0*/  IMAD.WIDE R22, R90, 0x2, R102 ;  /* 0x000000025a167825 */ /* 0x000fe200078e0266 */
[----:B------:R-:W-:Y:S02]  /*29b0*/  PRMT R67, RZ, 0x7610, R67 ;  /* 0x00007610ff437816 */ /* 0x000fe40000000043 */
[----:B------:R-:W-:-:S04]  /*29c0*/  SGXT.U32 R34, R34, 0x2 ;  /* 0x000000022222781a */ /* 0x000fc80000000000 */
[C---:B------:R-:W-:Y:S02]  /*29d0*/  ISETP.GE.AND P0, PT, R34.reuse, UR5, PT ;  /* 0x0000000522007c0c */ /* 0x040fe4000bf06270 */
[C---:B------:R-:W-:Y:S02]  /*29e0*/  LOP3.LUT R24, R34.reuse, 0x4, RZ, 0xfc, !PT ;  /* 0x0000000422187812 */ /* 0x040fe400078efcff */
[----:B------:R-:W-:Y:S02]  /*29f0*/  LOP3.LUT R25, R34, 0x8, RZ, 0xfc, !PT ;  /* 0x0000000822197812 */ /* 0x000fe400078efcff */
[----:B------:R-:W-:Y:S02]  /*2a00*/  ISETP.GE.AND P1, PT, R24, UR5, PT ;  /* 0x0000000518007c0c */ /* 0x000fe4000bf26270 */
[----:B------:R-:W-:Y:S02]  /*2a10*/  ISETP.GE.AND P2, PT, R25, UR5, PT ;  /* 0x0000000519007c0c */ /* 0x000fe4000bf46270 */
[----:B------:R-:W-:-:S02]  /*2a20*/  LOP3.LUT R24, R34, 0xc, RZ, 0xfc, !PT ;  /* 0x0000000c22187812 */ /* 0x000fc400078efcff */
[C---:B------:R-:W-:Y:S01]  /*2a30*/  LOP3.LUT R25, R34.reuse, 0x10, RZ, 0xfc, !PT ;  /* 0x0000001022197812 */ /* 0x040fe200078efcff */
[----:B------:R0:W2:Y:S01]  /*2a40*/  @!P0 LDG.E.U16 R67, desc[UR6][R22.64] ;  /* 0x0000000616438981 */ /* 0x0000a2000c1e1500 */
[----:B------:R-:W-:Y:S01]  /*2a50*/  LOP3.LUT R26, R34, 0x14, RZ, 0xfc, !PT ;  /* 0x00000014221a7812 */ /* 0x000fe200078efcff */
[--C-:B------:R-:W-:Y:S01]  /*2a60*/  IMAD.WIDE R30, R100, 0x2, R102.reuse ;  /* 0x00000002641e7825 */ /* 0x100fe200078e0266 */
[----:B------:R-:W-:Y:S02]  /*2a70*/  LOP3.LUT R27, R34, 0x18, RZ, 0xfc, !PT ;  /* 0x00000018221b7812 */ /* 0x000fe400078efcff */
[----:B------:R-:W-:Y:S02]  /*2a80*/  ISETP.GE.AND P3, PT, R24, UR5, PT ;  /* 0x0000000518007c0c */ /* 0x000fe4000bf66270 */
[----:B------:R-:W-:Y:S01]  /*2a90*/  ISETP.GE.AND P4, PT, R25, UR5, PT ;  /* 0x0000000519007c0c */ /* 0x000fe2000bf86270 */
[----:B------:R-:W-:Y:S01]  /*2aa0*/  IMAD.WIDE R24, R96, 0x2, R102 ;  /* 0x0000000260187825 */ /* 0x000fe200078e0266 */
[----:B------:R-:W-:-:S02]  /*2ab0*/  PRMT R75, RZ, 0x7610, R75 ;  /* 0x00007610ff4b7816 */ /* 0x000fc4000000004b */
[----:B------:R-:W-:Y:S02]  /*2ac0*/  ISETP.GE.AND P6, PT, R26, UR5, PT ;  /* 0x000000051a007c0c */ /* 0x000fe4000bfc6270 */
[----:B------:R-:W-:Y:S01]  /*2ad0*/  ISETP.GE.AND P0, PT, R27, UR5, PT ;  /* 0x000000051b007c0c */ /* 0x000fe2000bf06270 */
[----:B------:R-:W-:Y:S01]  /*2ae0*/  IMAD.WIDE R26, R95, 0x2, R102 ;  /* 0x000000025f1a7825 */ /* 0x000fe200078e0266 */
[----:B------:R-:W-:Y:S01]  /*2af0*/  PRMT R74, RZ, 0x7610, R74 ;  /* 0x00007610ff4a7816 */ /* 0x000fe2000000004a */
[----:B------:R-:W3:Y:S01]  /*2b00*/  @!P1 LDG.E.U16 R75, desc[UR6][R24.64] ;  /* 0x00000006184b9981 */ /* 0x000ee2000c1e1500 */
[C---:B0-----:R-:W-:Y:S02]  /*2b10*/  LOP3.LUT R22, R34.reuse, 0x1c, RZ, 0xfc, !PT ;  /* 0x0000001c22167812 */ /* 0x041fe400078efcff */
[----:B------:R-:W-:Y:S02]  /*2b20*/  LOP3.LUT R23, R34, 0x20, RZ, 0xfc, !PT ;  /* 0x0000002022177812 */ /* 0x000fe400078efcff */
[----:B------:R-:W-:Y:S01]  /*2b30*/  ISETP.GE.AND P1, PT, R22, UR5, PT ;  /* 0x0000000516007c0c */ /* 0x000fe2000bf26270 */
[----:B------:R0:W4:Y:S01]  /*2b40*/  @!P2 LDG.E.U16 R74, desc[UR6][R26.64] ;  /* 0x000000061a4aa981 */ /* 0x000122000c1e1500 */
[----:B------:R-:W-:Y:S01]  /*2b50*/  ISETP.GE.AND P2, PT, R23, UR5, PT ;  /* 0x0000000517007c0c */ /* 0x000fe2000bf46270 */
[----:B------:R-:W-:Y:S01]  /*2b60*/  IMAD.WIDE R22, R89, 0x2, R102 ;  /* 0x0000000259167825 */ /* 0x000fe200078e0266 */
[----:B------:R-:W-:-:S02]  /*2b70*/  PRMT R84, RZ, 0x7610, R84 ;  /* 0x00007610ff547816 */ /* 0x000fc40000000054 */
[----:B------:R-:W-:Y:S01]  /*2b80*/  PRMT R42, RZ, 0x7610, R42 ;  /* 0x00007610ff2a7816 */ /* 0x000fe2000000002a */
[----:B------:R-:W-:Y:S01]  /*2b90*/  IMAD.WIDE R28, R17, 0x2, R102 ;  /* 0x00000002111c7825 */ /* 0x000fe200078e0266 */
[----:B------:R-:W-:Y:S02]  /*2ba0*/  PRMT R86, RZ, 0x7610, R86 ;  /* 0x00007610ff567816 */ /* 0x000fe40000000056 */
[----:B------:R1:W5:Y:S01]  /*2bb0*/  @!P4 LDG.E.U16 R84, desc[UR6][R22.64] ;  /* 0x000000061654c981 */ /* 0x000362000c1e1500 */
[----:B0-----:R-:W-:Y:S01]  /*2bc0*/  IMAD.WIDE R26, R94, 0x2, R102 ;  /* 0x000000025e1a7825 */ /* 0x001fe200078e0266 */
[----:B------:R-:W-:Y:S02]  /*2bd0*/  PRMT R85, RZ, 0x7610, R85 ;  /* 0x00007610ff557816 */ /* 0x000fe40000000055 */
[----:B------:R-:W-:Y:S01]  /*2be0*/  LOP3.LUT R24, R34, 0x2c, RZ, 0xfc, !PT ;  /* 0x0000002c22187812 */ /* 0x000fe200078efcff */
[----:B------:R0:W3:Y:S01]  /*2bf0*/  @!P3 LDG.E.U16 R86, desc[UR6][R30.64] ;  /* 0x000000061e56b981 */ /* 0x0000e2000c1e1500 */
[----:B------:R-:W-:-:S02]  /*2c00*/  PRMT R65, RZ, 0x7610, R65 ;  /* 0x00007610ff417816 */ /* 0x000fc40000000041 */
[----:B-1----:R-:W-:Y:S01]  /*2c10*/  LOP3.LUT R22, R34, 0x38, RZ, 0xfc, !PT ;  /* 0x0000003822167812 */ /* 0x002fe200078efcff */
[----:B------:R-:W3:Y:S01]  /*2c20*/  @!P1 LDG.E.U16 R42, desc[UR6][R26.64] ;  /* 0x000000061a2a9981 */ /* 0x000ee2000c1e1500 */
[----:B------:R-:W-:Y:S01]  /*2c30*/  ISETP.GE.AND P5, PT, R24, UR5, PT ;  /* 0x0000000518007c0c */ /* 0x000fe2000bfa6270 */
[----:B------:R-:W-:Y:S01]  /*2c40*/  IMAD.WIDE R24, R88, 0x2, R102 ;  /* 0x0000000258187825 */ /* 0x000fe200078e0266 */
[----:B------:R-:W-:Y:S01]  /*2c50*/  ISETP.GE.AND P1, PT, R22, UR5, PT ;  /* 0x0000000516007c0c */ /* 0x000fe2000bf26270 */
[----:B------:R1:W3:Y:S01]  /*2c60*/  @!P6 LDG.E.U16 R85, desc[UR6][R28.64] ;  /* 0x000000061c55e981 */ /* 0x0002e2000c1e1500 */
[----:B------:R-:W-:Y:S01]  /*2c70*/  PRMT R66, RZ, 0x7610, R66 ;  /* 0x00007610ff427816 */ /* 0x000fe20000000042 */
[----:B------:R-:W-:Y:S01]  /*2c80*/  IMAD.WIDE R22, R19, 0x2, R102 ;  /* 0x0000000213167825 */ /* 0x000fe200078e0266 */
[C---:B------:R-:W-:Y:S01]  /*2c90*/  LOP3.LUT R35, R34.reuse, 0x24, RZ, 0xfc, !PT ;  /* 0x0000002422237812 */ /* 0x040fe200078efcff */
[----:B------:R1:W3:Y:S01]  /*2ca0*/  @!P0 LDG.E.U16 R65, desc[UR6][R24.64] ;  /* 0x0000000618418981 */ /* 0x0002e2000c1e1500 */
[----:B------:R-:W-:-:S02]  /*2cb0*/  LOP3.LUT R36, R34, 0x28, RZ, 0xfc, !PT ;  /* 0x0000002822247812 */ /* 0x000fc400078efcff */
[C---:B0-----:R-:W-:Y:S01]  /*2cc0*/  LOP3.LUT R30, R34.reuse, 0x30, RZ, 0xfc, !PT ;  /* 0x00000030221e7812 */ /* 0x041fe200078efcff */
[----:B------:R0:W3:Y:S01]  /*2cd0*/  @!P2 LDG.E.U16 R66, desc[UR6][R22.64] ;  /* 0x000000061642a981 */ /* 0x0000e2000c1e1500 */
[C---:B------:R-:W-:Y:S02]  /*2ce0*/  LOP3.LUT R31, R34.reuse, 0x34, RZ, 0xfc, !PT ;  /* 0x00000034221f7812 */ /* 0x040fe400078efcff */
[----:B-1----:R-:W-:Y:S02]  /*2cf0*/  LOP3.LUT R28, R34, 0x3c, RZ, 0xfc, !PT ;  /* 0x0000003c221c7812 */ /* 0x002fe400078efcff */
[----:B------:R-:W-:Y:S02]  /*2d00*/  ISETP.GE.AND P3, PT, R35, UR5, PT ;  /* 0x0000000523007c0c */ /* 0x000fe4000bf66270 */
[----:B------:R-:W-:Y:S02]  /*2d10*/  ISETP.GE.AND P4, PT, R36, UR5, PT ;  /* 0x0000000524007c0c */ /* 0x000fe4000bf86270 */
[----:B------:R-:W-:-:S02]  /*2d20*/  ISETP.GE.AND P6, PT, R30, UR5, PT ;  /* 0x000000051e007c0c */ /* 0x000fc4000bfc6270 */
[----:B------:R-:W-:Y:S02]  /*2d30*/  ISETP.GE.AND P0, PT, R31, UR5, PT ;  /* 0x000000051f007c0c */ /* 0x000fe4000bf06270 */
[----:B------:R-:W-:Y:S01]  /*2d40*/  ISETP.GE.AND P2, PT, R28, UR5, PT ;  /* 0x000000051c007c0c */ /* 0x000fe2000bf46270 */
[----:B------:R-:W-:Y:S01]  /*2d50*/  IMAD.WIDE R30, R18, 0x2, R102 ;  /* 0x00000002121e7825 */ /* 0x000fe200078e0266 */
[----:B------:R-:W-:Y:S02]  /*2d60*/  PRMT R64, RZ, 0x7610, R64 ;  /* 0x00007610ff407816 */ /* 0x000fe40000000040 */
[----:B------:R-:W-:Y:S01]  /*2d70*/  PRMT R72, RZ, 0x7610, R72 ;  /* 0x00007610ff487816 */ /* 0x000fe20000000048 */
[----:B------:R-:W-:Y:S01]  /*2d80*/  IMAD.WIDE R34, R92, 0x2, R102 ;  /* 0x000000025c227825 */ /* 0x000fe200078e0266 */
[----:B------:R-:W-:Y:S02]  /*2d90*/  PRMT R63, RZ, 0x7610, R63 ;  /* 0x00007610ff3f7816 */ /* 0x000fe4000000003f */
[----:B------:R-:W-:Y:S01]  /*2da0*/  PRMT R73, RZ, 0x7610, R73 ;  /* 0x00007610ff497816 */ /* 0x000fe20000000049 */
[----:B------:R-:W-:Y:S01]  /*2db0*/  IMAD.WIDE R36, R16, 0x2, R102 ;  /* 0x0000000210247825 */ /* 0x000fe200078e0266 */
[----:B------:R-:W-:Y:S01]  /*2dc0*/  PRMT R62, RZ, 0x7610, R62 ;  /* 0x00007610ff3e7816 */ /* 0x000fe2000000003e */
[----:B------:R-:W3:Y:S01]  /*2dd0*/  @!P3 LDG.E.U16 R64, desc[UR6][R30.64] ;  /* 0x000000061e40b981 */ /* 0x000ee2000c1e1500 */
[----:B------:R-:W-:Y:S01]  /*2de0*/  PRMT R87, RZ, 0x7610, R87 ;  /* 0x00007610ff577816 */ /* 0x000fe20000000057 */
[----:B------:R-:W-:Y:S01]  /*2df0*/  IMAD.WIDE R24, R93, 0x2, R102 ;  /* 0x000000025d187825 */ /* 0x000fe200078e0266 */
[----:B------:R-:W-:Y:S01]  /*2e00*/  PRMT R59, RZ, 0x7610, R59 ;  /* 0x00007610ff3b7816 */ /* 0x000fe2000000003b */
[----:B------:R-:W3:Y:S02]  /*2e10*/  @!P4 LDG.E.U16 R72, desc[UR6][R34.64] ;  /* 0x000000062248c981 */ /* 0x000ee4000c1e1500 */
[----:B------:R-:W-:-:S02]  /*2e20*/  IMAD.WIDE R28, R91, 0x2, R102 ;  /* 0x000000025b1c7825 */ /* 0x000fc400078e0266 */
[----:B------:R1:W3:Y:S02]  /*2e30*/  @!P5 LDG.E.U16 R63, desc[UR6][R36.64] ;  /* 0x00000006243fd981 */ /* 0x0002e4000c1e1500 */
[--C-:B0-----:R-:W-:Y:S02]  /*2e40*/  IMAD.WIDE R22, R97, 0x2, R102.reuse ;  /* 0x0000000261167825 */ /* 0x101fe400078e0266 */
[----:B------:R-:W3:Y:S02]  /*2e50*/  @!P6 LDG.E.U16 R73, desc[UR6][R24.64] ;  /* 0x000000061849e981 */ /* 0x000ee4000c1e1500 */
[----:B------:R-:W-:Y:S02]  /*2e60*/  IMAD.WIDE R26, R98, 0x2, R102 ;  /* 0x00000002621a7825 */ /* 0x000fe400078e0266 */
[----:B------:R-:W3:Y:S04]  /*2e70*/  @!P0 LDG.E.U16 R62, desc[UR6][R28.64] ;  /* 0x000000061c3e8981 */ /* 0x000ee8000c1e1500 */
[----:B------:R0:W3:Y:S04]  /*2e80*/  @!P1 LDG.E.U16 R87, desc[UR6][R22.64] ;  /* 0x0000000616579981 */ /* 0x0000e8000c1e1500 */
[----:B------:R0:W3:Y:S01]  /*2e90*/  @!P2 LDG.E.U16 R59, desc[UR6][R26.64] ;  /* 0x000000061a3ba981 */ /* 0x0000e2000c1e1500 */
[----:B------:R-:W-:-:S04]  /*2ea0*/  LOP3.LUT R60, R10, 0x3f, RZ, 0xc0, !PT ;  /* 0x0000003f0a3c7812 */ /* 0x000fc800078ec0ff */
[----:B------:R-:W-:Y:S01]  /*2eb0*/  ISETP.GE.AND P0, PT, R60, UR5, PT ;  /* 0x000000053c007c0c */ /* 0x000fe2000bf06270 */
[----:B-1----:R-:W-:Y:S02]  /*2ec0*/  IMAD.MOV.U32 R36, RZ, RZ, R47 ;  /* 0x000000ffff247224 */ /* 0x002fe400078e002f */
[----:B------:R-:W-:Y:S02]  /*2ed0*/  IMAD.MOV.U32 R37, RZ, RZ, R138 ;  /* 0x000000ffff257224 */ /* 0x000fe400078e008a */
[----:B------:R-:W-:Y:S02]  /*2ee0*/  IMAD.MOV.U32 R34, RZ, RZ, R43 ;  /* 0x000000ffff227224 */ /* 0x000fe400078e002b */
[--C-:B------:R-:W-:Y:S01]  /*2ef0*/  IMAD.MOV.U32 R35, RZ, RZ, R58.reuse ;  /* 0x000000ffff237224 */ /* 0x100fe200078e003a */
[----:B------:R-:W-:Y:S01]  /*2f00*/  PRMT R58, RZ, 0x7610, R58 ;  /* 0x00007610ff3a7816 */ /* 0x000fe2000000003a */
[----:B0-----:R-:W-:Y:S01]  /*2f10*/  IMAD.MOV.U32 R22, RZ, RZ, R45 ;  /* 0x000000ffff167224 */ /* 0x001fe200078e002d */
[----:B------:R-:W-:Y:S01]  /*2f20*/  PRMT R43, RZ, 0x7610, R43 ;  /* 0x00007610ff2b7816 */ /* 0x000fe2000000002b */
[----:B------:R-:W-:-:S02]  /*2f30*/  IMAD.MOV.U32 R23, RZ, RZ, R114 ;  /* 0x000000ffff177224 */ /* 0x000fc400078e0072 */
[C---:B------:R-:W-:Y:S01]  /*2f40*/  IMAD.WIDE R24, R99.reuse, 0x2, R36 ;  /* 0x0000000263187825 */ /* 0x040fe200078e0224 */
[----:B------:R-:W-:Y:S01]  /*2f50*/  BAR.SYNC.DEFER_BLOCKING 0x0 ;  /* 0x0000000000007b1d */ /* 0x000fe20000010000 */
[----:B------:R-:W-:Y:S02]  /*2f60*/  PRMT R45, RZ, 0x7610, R45 ;  /* 0x00007610ff2d7816 */ /* 0x000fe4000000002d */
[----:B------:R-:W-:-:S04]  /*2f70*/  IMAD.WIDE R30, R99, 0x2, R34 ;  /* 0x00000002631e7825 */ /* 0x000fc800078e0222 */
[C---:B------:R-:W-:Y:S01]  /*2f80*/  IMAD.WIDE R28, R99.reuse, 0x2, R22 ;  /* 0x00000002631c7825 */ /* 0x040fe200078e0216 */
[----:B------:R-:W-:Y:S02]  /*2f90*/  PRMT R47, RZ, 0x7610, R47 ;  /* 0x00007610ff2f7816 */ /* 0x000fe4000000002f */
[----:B------:R-:W-:Y:S01]  /*2fa0*/  PRMT R146, RZ, 0x7610, R146 ;  /* 0x00007610ff927816 */ /* 0x000fe20000000092 */
[----:B------:R-:W-:Y:S01]  /*2fb0*/  IMAD.WIDE R26, R99, 0x2, R38 ;  /* 0x00000002631a7825 */ /* 0x000fe200078e0226 */
[----:B------:R-:W-:Y:S01]  /*2fc0*/  PRMT R114, RZ, 0x7610, R114 ;  /* 0x00007610ff727816 */ /* 0x000fe20000000072 */
[----:B------:R0:W3:Y:S04]  /*2fd0*/  @!P0 LDG.E.U16 R58, desc[UR6][R24.64] ;  /* 0x00000006183a8981 */ /* 0x0000e8000c1e1500 */
[----:B------:R1:W3:Y:S04]  /*2fe0*/  @!P0 LDG.E.U16 R43, desc[UR6][R30.64] ;  /* 0x000000061e2b8981 */ /* 0x0002e8000c1e1500 */
[----:B------:R1:W3:Y:S01]  /*2ff0*/  @!P0 LDG.E.U16 R45, desc[UR6][R28.64] ;  /* 0x000000061c2d8981 */ /* 0x0002e2000c1e1500 */
[--C-:B0-----:R-:W-:Y:S01]  /*3000*/  IMAD.MOV.U32 R25, RZ, RZ, R57.reuse ;  /* 0x000000ffff197224 */ /* 0x101fe200078e0039 */
[----:B------:R-:W-:-:S02]  /*3010*/  PRMT R57, RZ, 0x7610, R57 ;  /* 0x00007610ff397816 */ /* 0x000fc40000000039 */
[----:B------:R-:W3:Y:S01]  /*3020*/  @!P0 LDG.E.U16 R47, desc[UR6][R26.64] ;  /* 0x000000061a2f8981 */ /* 0x000ee2000c1e1500 */
[----:B-1----:R-:W-:Y:S02]  /*3030*/  IMAD.MOV.U32 R30, RZ, RZ, R136 ;  /* 0x000000ffff1e7224 */ /* 0x002fe400078e0088 */
[----:B------:R-:W-:Y:S02]  /*3040*/  IMAD.MOV.U32 R31, RZ, RZ, R137 ;  /* 0x000000ffff1f7224 */ /* 0x000fe400078e0089 */
[----:B------:R-:W-:-:S04]  /*3050*/  IMAD.WIDE R136, R99, 0x2, R32 ;  /* 0x0000000263887825 */ /* 0x000fc800078e0220 */
[--C-:B------:R-:W-:Y:S01]  /*3060*/  IMAD.MOV.U32 R28, RZ, RZ, R46.reuse ;  /* 0x000000ffff1c7224 */ /* 0x100fe200078e002e */
[----:B------:R-:W-:Y:S01]  /*3070*/  PRMT R46, RZ, 0x7610, R46 ;  /* 0x00007610ff2e7816 */ /* 0x000fe2000000002e */
[C---:B------:R-:W-:Y:S01]  /*3080*/  IMAD.WIDE R138, R99.reuse, 0x2, R30 ;  /* 0x00000002638a7825 */ /* 0x040fe200078e021e */
[----:B------:R0:W3:Y:S03]  /*3090*/  @!P0 LDG.E.U16 R57, desc[UR6][R136.64] ;  /* 0x0000000688398981 */ /* 0x0000e6000c1e1500 */
[--C-:B------:R-:W-:Y:S01]  /*30a0*/  IMAD.MOV.U32 R24, RZ, RZ, R56.reuse ;  /* 0x000000ffff187224 */ /* 0x100fe200078e0038 */
[----:B------:R-:W-:Y:S01]  /*30b0*/  PRMT R56, RZ, 0x7610, R56 ;  /* 0x00007610ff387816 */ /* 0x000fe20000000038 */
[----:B------:R-:W-:Y:S01]  /*30c0*/  IMAD.MOV.U32 R29, RZ, RZ, R125 ;  /* 0x000000ffff1d7224 */ /* 0x000fe200078e007d */
[----:B------:R1:W3:Y:S01]  /*30d0*/  @!P0 LDG.E.U16 R46, desc[UR6][R138.64] ;  /* 0x000000068a2e8981 */ /* 0x0002e2000c1e1500 */
[----:B------:R-:W-:-:S04]  /*30e0*/  IMAD.WIDE R148, R99, 0x2, R24 ;  /* 0x0000000263947825 */ /* 0x000fc800078e0218 */
[C---:B0-----:R-:W-:Y:S01]  /*30f0*/  IMAD.WIDE R136, R99.reuse, 0x2, R20 ;  /* 0x0000000263887825 */ /* 0x041fe200078e0214 */
[----:B------:R-:W-:Y:S01]  /*3100*/  PRMT R150, RZ, 0x7610, R150 ;  /* 0x00007610ff967816 */ /* 0x000fe20000000096 */
[----:B------:R-:W3:Y:S02]  /*3110*/  @!P0 LDG.E.U16 R56, desc[UR6][R148.64] ;  /* 0x0000000694388981 */ /* 0x000ee4000c1e1500 */
[--C-:B------:R-:W-:Y:S01]  /*3120*/  IMAD.MOV.U32 R26, RZ, RZ, R44.reuse ;  /* 0x000000ffff1a7224 */ /* 0x100fe200078e002c */
[----:B------:R-:W-:Y:S01]  /*3130*/  PRMT R44, RZ, 0x7610, R44 ;  /* 0x00007610ff2c7816 */ /* 0x000fe2000000002c */
[----:B------:R-:W-:Y:S01]  /*3140*/  IMAD.MOV.U32 R27, RZ, RZ, R61 ;  /* 0x000000ffff1b7224 */ /* 0x000fe200078e003d */
[----:B------:R0:W3:Y:S01]  /*3150*/  @!P0 LDG.E.U16 R146, desc[UR6][R136.64] ;  /* 0x0000000688928981 */ /* 0x0000e2000c1e1500 */
[----:B-1----:R-:W-:Y:S01]  /*3160*/  IMAD.WIDE R138, R99, 0x2, R108 ;  /* 0x00000002638a7825 */ /* 0x002fe200078e026c */
[----:B------:R-:W-:-:S03]  /*3170*/  PRMT R61, RZ, 0x7610, R61 ;  /* 0x00007610ff3d7816 */ /* 0x000fc6000000003d */
[C---:B------:R-:W-:Y:S01]  /*3180*/  IMAD.WIDE R140, R99.reuse, 0x2, R28 ;  /* 0x00000002638c7825 */ /* 0x040fe200078e021c */
[----:B------:R-:W-:Y:S01]  /*3190*/  PRMT R145, RZ, 0x7610, R145 ;  /* 0x00007610ff917816 */ /* 0x000fe20000000091 */
[----:B------:R1:W3:Y:S02]  /*31a0*/  @!P0 LDG.E.U16 R114, desc[UR6][R138.64] ;  /* 0x000000068a728981 */ /* 0x0002e4000c1e1500 */
[C---:B0-----:R-:W-:Y:S01]  /*31b0*/  IMAD.WIDE R136, R99.reuse, 0x2, R126 ;  /* 0x0000000263887825 */ /* 0x041fe200078e027e */
[----:B------:R-:W-:Y:S01]  /*31c0*/  PRMT R148, RZ, 0x7610, R148 ;  /* 0x00007610ff947816 */ /* 0x000fe20000000094 */
[----:B------:R0:W3:Y:S02]  /*31d0*/  @!P0 LDG.E.U16 R44, desc[UR6][R140.64] ;  /* 0x000000068c2c8981 */ /* 0x0000e4000c1e1500 */
[C---:B------:R-:W-:Y:S01]  /*31e0*/  IMAD.WIDE R142, R99.reuse, 0x2, R26 ;  /* 0x00000002638e7825 */ /* 0x040fe200078e021a */
[----:B------:R-:W-:Y:S01]  /*31f0*/  PRMT R144, RZ, 0x7610, R144 ;  /* 0x00007610ff907816 */ /* 0x000fe20000000090 */
[----:B------:R0:W3:Y:S02]  /*3200*/  @!P0 LDG.E.U16 R150, desc[UR6][R136.64] ;  /* 0x0000000688968981 */ /* 0x0000e4000c1e1500 */
[C---:B------:R-:W-:Y:S01]  /*3210*/  IMAD.WIDE R152, R99.reuse, 0x2, R120 ;  /* 0x0000000263987825 */ /* 0x040fe200078e0278 */
[----:B------:R-:W-:Y:S01]  /*3220*/  PRMT R147, RZ, 0x7610, R147 ;  /* 0x00007610ff937816 */ /* 0x000fe20000000093 */
[----:B------:R0:W3:Y:S02]  /*3230*/  @!P0 LDG.E.U16 R61, desc[UR6][R142.64] ;  /* 0x000000068e3d8981 */ /* 0x0000e4000c1e1500 */
[----:B-1----:R-:W-:-:S02]  /*3240*/  IMAD.WIDE R138, R99, 0x2, R128 ;  /* 0x00000002638a7825 */ /* 0x002fc400078e0280 */
[----:B------:R1:W3:Y:S02]  /*3250*/  @!P0 LDG.E.U16 R145, desc[UR6][R152.64] ;  /* 0x0000000698918981 */ /* 0x0002e4000c1e1500 */
[C---:B0-----:R-:W-:Y:S02]  /*3260*/  IMAD.WIDE R140, R99.reuse, 0x2, R116 ;  /* 0x00000002638c7825 */ /* 0x041fe400078e0274 */
[----:B------:R0:W3:Y:S02]  /*3270*/  @!P0 LDG.E.U16 R148, desc[UR6][R138.64] ;  /* 0x000000068a948981 */ /* 0x0000e4000c1e1500 */
[----:B------:R-:W-:Y:S02]  /*3280*/  IMAD.MOV.U32 R136, RZ, RZ, R124 ;  /* 0x000000ffff887224 */ /* 0x000fe400078e007c */
[----:B------:R-:W-:Y:S01]  /*3290*/  IMAD.MOV.U32 R137, RZ, RZ, R123 ;  /* 0x000000ffff897224 */ /* 0x000fe200078e007b */
[----:B------:R0:W3:Y:S01]  /*32a0*/  @!P0 LDG.E.U16 R144, desc[UR6][R140.64] ;  /* 0x000000068c908981 */ /* 0x0000e2000c1e1500 */
[----:B------:R-:W-:Y:S01]  /*32b0*/  IMAD.WIDE R142, R99, 0x2, R118 ;  /* 0x00000002638e7825 */ /* 0x000fe200078e0276 */
[----:B-1----:R-:W-:-:S02]  /*32c0*/  PRMT R152, RZ, 0x7610, R152 ;  /* 0x00007610ff987816 */ /* 0x002fc40000000098 */
[----:B------:R-:W-:Y:S01]  /*32d0*/  PRMT R151, RZ, 0x7610, R151 ;  /* 0x00007610ff977816 */ /* 0x000fe20000000097 */
[C---:B0-----:R-:W-:Y:S01]  /*32e0*/  IMAD.WIDE R138, R99.reuse, 0x2, R136 ;  /* 0x00000002638a7825 */ /* 0x041fe200078e0288 */
[----:B------:R0:W3:Y:S01]  /*32f0*/  @!P0 LDG.E.U16 R147, desc[UR6][R142.64] ;  /* 0x000000068e938981 */ /* 0x0000e2000c1e1500 */
[----:B------:R-:W-:Y:S02]  /*3300*/  PRMT R149, RZ, 0x7610, R149 ;  /* 0x00007610ff957816 */ /* 0x000fe40000000095 */
[C---:B------:R-:W-:Y:S01]  /*3310*/  IMAD.WIDE R140, R99.reuse, 0x2, R130 ;  /* 0x00000002638c7825 */ /* 0x040fe200078e0282 */
[----:B------:R1:W3:Y:S04]  /*3320*/  @!P0 LDG.E.U16 R152, desc[UR6][R138.64] ;  /* 0x000000068a988981 */ /* 0x0002e8000c1e1500 */
[----:B------:R1:W3:Y:S01]  /*3330*/  @!P0 LDG.E.U16 R151, desc[UR6][R140.64] ;  /* 0x000000068c978981 */ /* 0x0002e2000c1e1500 */
[----:B0-----:R-:W-:-:S04]  /*3340*/  IMAD.WIDE R142, R99, 0x2, R132 ;  /* 0x00000002638e7825 */ /* 0x001fc800078e0284 */
[----:B-1----:R-:W-:Y:S01]  /*3350*/  IMAD.MOV.U32 R138, RZ, RZ, R78 ;  /* 0x000000ffff8a7224 */ /* 0x002fe200078e004e */
[----:B------:R0:W3:Y:S01]  /*3360*/  @!P0 LDG.E.U16 R149, desc[UR6][R142.64] ;  /* 0x000000068e958981 */ /* 0x0000e2000c1e1500 */
[----:B------:R-:W-:Y:S02]  /*3370*/  IMAD.MOV.U32 R139, RZ, RZ, R79 ;  /* 0x000000ffff8b7224 */ /* 0x000fe400078e004f */
[--C-:B------:R-:W-:Y:S01]  /*3380*/  IMAD.MOV.U32 R140, RZ, RZ, R76.reuse ;  /* 0x000000ffff8c7224 */ /* 0x100fe200078e004c */
[----:B------:R-:W-:Y:S01]  /*3390*/  PRMT R76, RZ, 0x7610, R76 ;  /* 0x00007610ff4c7816 */ /* 0x000fe2000000004c */
[----:B------:R-:W-:Y:S02]  /*33a0*/  IMAD.MOV.U32 R123, RZ, RZ, R115 ;  /* 0x000000ffff7b7224 */ /* 0x000fe400078e0073 */
[----:B------:R-:W-:Y:S02]  /*33b0*/  IMAD.MOV.U32 R141, RZ, RZ, R77 ;  /* 0x000000ffff8d7224 */ /* 0x000fe400078e004d */
[----:B0-----:R-:W-:Y:S01]  /*33c0*/  IMAD.WIDE R142, R99, 0x2, R138 ;  /* 0x00000002638e7825 */ /* 0x001fe200078e028a */
[----:B------:R-:W-:-:S02]  /*33d0*/  PRMT R124, RZ, 0x7610, R124 ;  /* 0x00007610ff7c7816 */ /* 0x000fc4000000007c */
[----:B------:R-:W-:Y:S01]  /*33e0*/  PRMT R115, RZ, 0x7610, R115 ;  /* 0x00007610ff737816 */ /* 0x000fe20000000073 */
[C---:B------:R-:W-:Y:S01]  /*33f0*/  IMAD.WIDE R156, R99.reuse, 0x2, R122 ;  /* 0x00000002639c7825 */ /* 0x040fe200078e027a */
[----:B------:R-:W-:Y:S01]  /*3400*/  PRMT R77, RZ, 0x7610, R77 ;  /* 0x00007610ff4d7816 */ /* 0x000fe2000000004d */
[----:B------:R0:W3:Y:S02]  /*3410*/  @!P0 LDG.E.U16 R76, desc[UR6][R142.64] ;  /* 0x000000068e4c8981 */ /* 0x0000e4000c1e1500 */
[C---:B------:R-:W-:Y:S01]  /*3420*/  IMAD.WIDE R154, R99.reuse, 0x2, R134 ;  /* 0x00000002639a7825 */ /* 0x040fe200078e0286 */
[----:B------:R-:W-:Y:S01]  /*3430*/  PRMT R153, RZ, 0x7610, R153 ;  /* 0x00007610ff997816 */ /* 0x000fe20000000099 */
[----:B------:R1:W3:Y:S02]  /*3440*/  @!P0 LDG.E.U16 R124, desc[UR6][R156.64] ;  /* 0x000000069c7c8981 */ /* 0x0002e4000c1e1500 */
[----:B------:R-:W-:Y:S02]  /*3450*/  IMAD.WIDE R78, R99, 0x2, R140 ;  /* 0x00000002634e7825 */ /* 0x000fe400078e028c */
[----:B------:R1:W3:Y:S02]  /*3460*/  @!P0 LDG.E.U16 R115, desc[UR6][R154.64] ;  /* 0x000000069a738981 */ /* 0x0002e4000c1e1500 */
[----:B0-----:R-:W-:-:S02]  /*3470*/  IMAD.MOV.U32 R142, RZ, RZ, R112 ;  /* 0x000000ffff8e7224 */ /* 0x001fc400078e0070 */
[--C-:B------:R-:W-:Y:S02]  /*3480*/  IMAD.MOV.U32 R112, RZ, RZ, R40.reuse ;  /* 0x000000ffff707224 */ /* 0x100fe400078e0028 */
[----:B------:R-:W-:Y:S01]  /*3490*/  IMAD.MOV.U32 R143, RZ, RZ, R41 ;  /* 0x000000ffff8f7224 */ /* 0x000fe200078e0029 */
[----:B------:R-:W-:Y:S01]  /*34a0*/  PRMT R40, RZ, 0x7610, R40 ;  /* 0x00007610ff287816 */ /* 0x000fe20000000028 */
[----:B------:R0:W3:Y:S01]  /*34b0*/  @!P0 LDG.E.U16 R77, desc[UR6][R78.64] ;  /* 0x000000064e4d8981 */ /* 0x0000e2000c1e1500 */
[----:B-1----:R-:W-:Y:S01]  /*34c0*/  IMAD.WIDE R156, R99, 0x2, R112 ;  /* 0x00000002639c7825 */ /* 0x002fe200078e0270 */
[----:B------:R-:W-:-:S03]  /*34d0*/  PRMT R41, RZ, 0x7610, R41 ;  /* 0x00007610ff297816 */ /* 0x000fc60000000029 */
[C---:B------:R-:W-:Y:S01]  /*34e0*/  IMAD.WIDE R154, R99.reuse, 0x2, R142 ;  /* 0x00000002639a7825 */ /* 0x040fe200078e028e */
[----:B------:R1:W3:Y:S03]  /*34f0*/  @!P0 LDG.E.U16 R40, desc[UR6][R156.64] ;  /* 0x000000069c288981 */ /* 0x0002e6000c1e1500 */
[C---:B0-----:R-:W-:Y:S01]  /*3500*/  IMAD.WIDE R78, R99.reuse, 0x2, R110 ;  /* 0x00000002634e7825 */ /* 0x041fe200078e026e */
[----:B------:R-:W-:Y:S01]  /*3510*/  PRMT R159, RZ, 0x7610, R159 ;  /* 0x00007610ff9f7816 */ /* 0x000fe2000000009f */
[----:B------:R0:W3:Y:S01]  /*3520*/  @!P0 LDG.E.U16 R153, desc[UR6][R154.64] ;  /* 0x000000069a998981 */ /* 0x0000e2000c1e1500 */
[----:B------:R-:W-:Y:S02]  /*3530*/  PRMT R158, RZ, 0x7610, R158 ;  /* 0x00007610ff9e7816 */ /* 0x000fe4000000009e */
[----:B------:R-:W-:Y:S01]  /*3540*/  PRMT R160, RZ, 0x7610, R160 ;  /* 0x00007610ffa07816 */ /* 0x000fe200000000a0 */
[----:B------:R0:W3:Y:S01]  /*3550*/  @!P0 LDG.E.U16 R41, desc[UR6][R78.64] ;  /* 0x000000064e298981 */ /* 0x0000e2000c1e1500 */
[----:B-1----:R-:W-:Y:S01]  /*3560*/  IMAD.WIDE R156, R99, 0x2, R2 ;  /* 0x00000002639c7825 */ /* 0x002fe200078e0202 */
[----:B------:R-:W-:-:S03]  /*3570*/  PRMT R162, RZ, 0x7610, R162 ;  /* 0x00007610ffa27816 */ /* 0x000fc600000000a2 */
[C---:B0-----:R-:W-:Y:S01]  /*3580*/  IMAD.WIDE R154, R99.reuse, 0x2, R106 ;  /* 0x00000002639a7825 */ /* 0x041fe200078e026a */
[----:B------:R0:W3:Y:S03]  /*3590*/  @!P0 LDG.E.U16 R159, desc[UR6][R156.64] ;  /* 0x000000069c9f8981 */ /* 0x0000e6000c1e1500 */
[C---:B------:R-:W-:Y:S01]  /*35a0*/  IMAD.WIDE R78, R99.reuse, 0x2, R4 ;  /* 0x00000002634e7825 */ /* 0x040fe200078e0204 */
[----:B------:R1:W3:Y:S01]  /*35b0*/  @!P0 LDG.E.U16 R158, desc[UR6][R154.64] ;  /* 0x000000069a9e8981 */ /* 0x0002e2000c1e1500 */
[----:B------:R-:W-:Y:S02]  /*35c0*/  PRMT R161, RZ, 0x7610, R161 ;  /* 0x00007610ffa17816 */ /* 0x000fe400000000a1 */
[----:B------:R-:W-:Y:S01]  /*35d0*/  PRMT R163, RZ, 0x7610, R163 ;  /* 0x00007610ffa37816 */ /* 0x000fe200000000a3 */
[----:B------:R2:W3:Y:S01]  /*35e0*/  @!P0 LDG.E.U16 R160, desc[UR6][R78.64] ;  /* 0x000000064ea08981 */ /* 0x0004e2000c1e1500 */
[----:B0-----:R-:W-:-:S04]  /*35f0*/  IMAD.WIDE R156, R99, 0x2, R6 ;  /* 0x00000002639c7825 */ /* 0x001fc800078e0206 */
[C---:B-1----:R-:W-:Y:S01]  /*3600*/  IMAD.WIDE R154, R99.reuse, 0x2, R104 ;  /* 0x00000002639a7825 */ /* 0x042fe200078e0268 */
[----:B------:R-:W3:Y:S03]  /*3610*/  @!P0 LDG.E.U16 R162, desc[UR6][R156.64] ;  /* 0x000000069ca28981 */ /* 0x000ee6000c1e1500 */
[----:B--2---:R-:W-:Y:S01]  /*3620*/  IMAD.WIDE R78, R99, 0x2, R8 ;  /* 0x00000002634e7825 */ /* 0x004fe200078e0208 */
[----:B------:R0:W2:Y:S04]  /*3630*/  @!P0 LDG.E.U16 R161, desc[UR6][R154.64] ;  /* 0x000000069aa18981 */ /* 0x0000a8000c1e1500 */
[----:B------:R1:W2:Y:S01]  /*3640*/  @!P0 LDG.E.U16 R163, desc[UR6][R78.64] ;  /* 0x000000064ea38981 */ /* 0x0002a2000c1e1500 */
[----:B------:R-:W-:-:S04]  /*3650*/  LOP3.LUT R125, R10, 0x40, RZ, 0xc0, !PT ;  /* 0x000000400a7d7812 */ /* 0x000fc800078ec0ff */
[----:B------:R-:W-:Y:S01]  /*3660*/  ISETP.NE.U32.AND P0, PT, R125, RZ, PT ;  /* 0x000000ff7d00720c */ /* 0x000fe20003f05070 */
[----:B0-----:R-:W-:-:S03]  /*3670*/  IMAD.SHL.U32 R154, R60, 0x2, RZ ;  /* 0x000000023c9a7824 */ /* 0x001fc600078e00ff */
[----:B------:R-:W-:-:S04]  /*3680*/  SEL R125, RZ, 0x90, !P0 ;  /* 0x00000090ff7d7807 */ /* 0x000fc80004000000 */
[----:B------:R-:W-:-:S05]  /*3690*/  LOP3.LUT R154, R125, R154, RZ, 0x3c, !PT ;  /* 0x0000009a7d9a7212 */ /* 0x000fca00078e3cff */
[----:B------:R0:W-:Y:S02]  /*36a0*/  STS.U16 [R154+UR4+0x2000], R67 ;  /* 0x002000439a007988 */ /* 0x0001e40008000404 */
[----:B0-----:R-:W-:-:S04]  /*36b0*/  LOP3.LUT R67, R10, 0x40, RZ, 0xc0, !PT ;  /* 0x000000400a437812 */ /* 0x001fc800078ec0ff */
[----:B------:R-:W-:Y:S02]  /*36c0*/  ISETP.NE.U32.AND P0, PT, R67, RZ, PT ;  /* 0x000000ff4300720c */ /* 0x000fe40003f05070 */
[----:B------:R-:W-:Y:S02]  /*36d0*/  LOP3.LUT R67, R10, 0x3f, RZ, 0xc0, !PT ;  /* 0x0000003f0a437812 */ /* 0x000fe400078ec0ff */
[----:B-1----:R-:W-:-:S03]  /*36e0*/  LOP3.LUT R78, R154, 0x20, RZ, 0x3c, !PT ;  /* 0x000000209a4e7812 */ /* 0x002fc600078e3cff */
[----:B------:R-:W-:Y:S01]  /*36f0*/  IMAD.SHL.U32 R67, R67, 0x2, RZ ;  /* 0x0000000243437824 */ /* 0x000fe200078e00ff */
[----:B----4-:R-:W-:Y:S01]  /*3700*/  STS.U16 [R154+UR4+0x2200], R74 ;  /* 0x0022004a9a007988 */ /* 0x010fe20008000404 */
[----:B------:R-:W-:-:S03]  /*3710*/  IMAD.SHL.U32 R60, R10, 0x8, RZ ;  /* 0x000000080a3c7824 */ /* 0x000fc600078e00ff */
[----:B-----5:R-:W-:Y:S04]  /*3720*/  STS.U16 [R154+UR4+0x2400], R84 ;  /* 0x002400549a007988 */ /* 0x020fe80008000404 */
[----:B---3--:R-:W-:Y:S04]  /*3730*/  STS.U16 [R154+UR4+0x2600], R65 ;  /* 0x002600419a007988 */ /* 0x008fe80008000404 */
[----:B------:R-:W-:Y:S04]  /*3740*/  STS.U16 [R154+UR4+0x2800], R66 ;  /* 0x002800429a007988 */ /* 0x000fe80008000404 */
[----:B------:R0:W-:Y:S02]  /*3750*/  STS.U16 [R154+UR4+0x2a00], R72 ;  /* 0x002a00489a007988 */ /* 0x0001e40008000404 */
[----:B0-----:R-:W-:-:S02]  /*3760*/  SEL R72, RZ, 0x90, !P0 ;  /* 0x00000090ff487807 */ /* 0x001fc40004000000 */
[----:B------:R-:W-:Y:S02]  /*3770*/  STS.U16 [R154+UR4+0x2c00], R73 ;  /* 0x002c00499a007988 */ /* 0x000fe40008000404 */
[----:B------:R-:W-:Y:S02]  /*3780*/  LOP3.LUT R67, R72, R67, RZ, 0x3c, !PT ;  /* 0x0000004348437212 */ /* 0x000fe400078e3cff */
[----:B------:R-:W-:Y:S04]  /*3790*/  STS.U16 [R154+UR4+0x2e00], R87 ;  /* 0x002e00579a007988 */ /* 0x000fe80008000404 */
[----:B------:R0:W-:Y:S04]  /*37a0*/  STS.U16 [R78+UR4+0x2b00], R63 ;  /* 0x002b003f4e007988 */ /* 0x0001e80008000404 */
[----:B------:R1:W-:Y:S01]  /*37b0*/  STS.U16 [R78+UR4+0x2d00], R62 ;  /* 0x002d003e4e007988 */ /* 0x0003e20008000404 */
[----:B------:R-:W-:-:S03]  /*37c0*/  LOP3.LUT R156, R60, 0x30, RZ, 0xc0, !PT ;  /* 0x000000303c9c7812 */ /* 0x000fc600078ec0ff */
[----:B------:R-:W-:Y:S01]  /*37d0*/  STS.U16 [R78+UR4+0x2100], R75 ;  /* 0x0021004b4e007988 */ /* 0x000fe20008000404 */
[----:B0-----:R-:W-:-:S03]  /*37e0*/  LOP3.LUT R63, R67, 0x40, RZ, 0x3c, !PT ;  /* 0x00000040433f7812 */ /* 0x001fc600078e3cff */
[----:B------:R-:W-:Y:S01]  /*37f0*/  STS.U16 [R78+UR4+0x2300], R86 ;  /* 0x002300564e007988 */ /* 0x000fe20008000404 */
[----:B-1----:R-:W-:-:S03]  /*3800*/  LOP3.LUT R62, R67, 0x60, RZ, 0x3c, !PT ;  /* 0x00000060433e7812 */ /* 0x002fc600078e3cff */
[----:B------:R-:W-:Y:S01]  /*3810*/  STS.U16 [R78+UR4+0x2500], R85 ;  /* 0x002500554e007988 */ /* 0x000fe20008000404 */
[----:B------:R-:W-:-:S03]  /*3820*/  LOP3.LUT R125, R10, 0x7, RZ, 0xc0, !PT ;  /* 0x000000070a7d7812 */ /* 0x000fc600078ec0ff */
[----:B------:R-:W-:Y:S01]  /*3830*/  STS.U16 [R78+UR4+0x2700], R42 ;  /* 0x0027002a4e007988 */ /* 0x000fe20008000404 */
[----:B------:R-:W-:-:S03]  /*3840*/  LOP3.LUT R60, R10, 0x60, RZ, 0xc0, !PT ;  /* 0x000000600a3c7812 */ /* 0x000fc600078ec0ff */
[----:B------:R-:W-:Y:S04]  /*3850*/  STS.U16 [R78+UR4+0x2900], R64 ;  /* 0x002900404e007988 */ /* 0x000fe80008000404 */
[----:B------:R-:W-:Y:S01]  /*3860*/  STS.U16 [R78+UR4+0x2f00], R59 ;  /* 0x002f003b4e007988 */ /* 0x000fe20008000404 */
[C---:B------:R-:W-:Y:S02]  /*3870*/  IMAD R155, R125.reuse, 0x4, R60 ;  /* 0x000000047d9b7824 */ /* 0x040fe400078e023c */
[C---:B------:R-:W-:Y:S02]  /*3880*/  IMAD R156, R125.reuse, 0x40, R156 ;  /* 0x000000407d9c7824 */ /* 0x040fe400078e029c */
[----:B------:R-:W-:Y:S01]  /*3890*/  IMAD.SHL.U32 R60, R125, 0x10, RZ ;  /* 0x000000107d3c7824 */ /* 0x000fe200078e00ff */
[----:B------:R-:W-:Y:S01]  /*38a0*/  STS.U16 [R154+UR4], R58 ;  /* 0x0000003a9a007988 */ /* 0x000fe20008000404 */
[----:B------:R-:W-:-:S02]  /*38b0*/  IMAD.SHL.U32 R125, R10, 0x2, RZ ;  /* 0x000000020a7d7824 */ /* 0x000fc400078e00ff */
[----:B------:R-:W-:-:S03]  /*38c0*/  IMAD.SHL.U32 R66, R10, 0x20, RZ ;  /* 0x000000200a427824 */ /* 0x000fc600078e00ff */
[--C-:B------:R-:W-:Y:S02]  /*38d0*/  LOP3.LUT R60, R60, 0x30, R125.reuse, 0x78, !PT ;  /* 0x000000303c3c7812 */ /* 0x100fe400078e787d */
[----:B------:R-:W-:Y:S01]  /*38e0*/  LOP3.LUT R125, R156, 0x10, R125, 0x78, !PT ;  /* 0x000000109c7d7812 */ /* 0x000fe200078e787d */
[----:B------:R-:W-:Y:S04]  /*38f0*/  STS.U16 [R154+UR4+0x400], R57 ;  /* 0x000400399a007988 */ /* 0x000fe80008000404 */
[----:B------:R-:W-:Y:S01]  /*3900*/  STS.U16 [R154+UR4+0x800], R56 ;  /* 0x000800389a007988 */ /* 0x000fe20008000404 */
[----:B------:R-:W-:Y:S01]  /*3910*/  LOP3.LUT R125, R125, 0x200, R66, 0xf8, !PT ;  /* 0x000002007d7d7812 */ /* 0x000fe200078ef842 */
[----:B------:R-:W-:Y:S02]  /*3920*/  IMAD.U32 R60, R155, 0x20, R60 ;  /* 0x000000209b3c7824 */ /* 0x000fe400078e003c */
[----:B------:R-:W-:Y:S04]  /*3930*/  STS.U16 [R154+UR4+0xc00], R147 ;  /* 0x000c00939a007988 */ /* 0x000fe80008000404 */
        /* <DEDUP_REMOVED lines=14> */
[----:B------:R0:W-:Y:S04]  /*3a20*/  STS.U16 [R63+UR4+0xa00], R114 ;  /* 0x000a00723f007988 */ /* 0x0001e80008000404 */
[----:B------:R-:W-:Y:S04]  /*3a30*/  STS.U16 [R63+UR4+0xe00], R150 ;  /* 0x000e00963f007988 */ /* 0x000fe80008000404 */
[----:B------:R1:W-:Y:S04]  /*3a40*/  STS.U16 [R63+UR4+0x1200], R115 ;  /* 0x001200733f007988 */ /* 0x0003e80008000404 */
        /* <DEDUP_REMOVED lines=9> */
[----:B--2---:R-:W-:Y:S04]  /*3ae0*/  STS.U16 [R62+UR4+0x1b00], R161 ;  /* 0x001b00a13e007988 */ /* 0x004fe80008000404 */
[----:B------:R-:W-:Y:S01]  /*3af0*/  STS.U16 [R62+UR4+0x1f00], R163 ;  /* 0x001f00a33e007988 */ /* 0x000fe20008000404 */
[----:B------:R-:W-:Y:S01]  /*3b00*/  BAR.SYNC.DEFER_BLOCKING 0x0 ;  /* 0x0000000000007b1d */ /* 0x000fe20000010000 */
[----:B0-----:R-:W-:-:S05]  /*3b10*/  LOP3.LUT R114, R125, 0x20, RZ, 0x3c, !PT ;  /* 0x000000207d727812 */ /* 0x001fca00078e3cff */
[----:B------:R-:W-:Y:S04]  /*3b20*/  LDSM.16.M88.4 R44, [R60+UR4] ;  /* 0x000000043c2c783b */ /* 0x000fe80008000200 */
[----:B------:R-:W0:Y:S04]  /*3b30*/  LDSM.16.MT88.4 R84, [R114+UR4+0x2000] ;  /* 0x002000047254783b */ /* 0x000e280008004200 */
[----:B------:R-:W2:Y:S04]  /*3b40*/  LDSM.16.MT88.4 R56, [R125+UR4+0x2000] ;  /* 0x002000047d38783b */ /* 0x000ea80008004200 */
[----:B------:R-:W3:Y:S04]  /*3b50*/  LDSM.16.M88.4 R40, [R60+UR4+0x1000] ;  /* 0x001000043c28783b */ /* 0x000ee80008000200 */
[----:B------:R-:W4:Y:S04]  /*3b60*/  LDSM.16.MT88.4 R72, [R114+UR4+0x2400] ;  /* 0x002400047248783b */ /* 0x000f280008004200 */
[----:B------:R-:W5:Y:S01]  /*3b70*/  LDSM.16.MT88.4 R76, [R125+UR4+0x2400] ;  /* 0x002400047d4c783b */ /* 0x000f620008004200 */
[----:B-1----:R-:W-:-:S05]  /*3b80*/  LOP3.LUT R115, R60, 0x40, RZ, 0x3c, !PT ;  /* 0x000000403c737812 */ /* 0x002fca00078e3cff */
[----:B------:R-:W-:Y:S04]  /*3b90*/  LDSM.16.M88.4 R60, [R115+UR4] ;  /* 0x00000004733c783b */ /* 0x000fe80008000200 */
[----:B------:R-:W-:Y:S01]  /*3ba0*/  LDSM.16.M88.4 R64, [R115+UR4+0x1000] ;  /* 0x001000047340783b */ /* 0x000fe20008000200 */
[-C--:B0-----:R-:W-:Y:S06]  /*3bb0*/  HMMA.16816.F32 R68, R84, R44.reuse, R68 ;  /* 0x0000002c5444723c */ /* 0x081fec0000001844 */
[C---:B--2---:R-:W-:Y:S06]  /*3bc0*/  HMMA.16816.F32 R52, R56.reuse, R44, R52 ;  /* 0x0000002c3834723c */ /* 0x044fec0000001834 */
[-C--:B---3--:R-:W-:Y:S01]  /*3bd0*/  HMMA.16816.F32 R48, R56, R40.reuse, R48 ;  /* 0x000000283830723c */ /* 0x088fe20000001830 */
[----:B------:R-:W0:Y:S05]  /*3be0*/  LDSM.16.MT88.4 R56, [R125+UR4+0x2800] ;  /* 0x002800047d38783b */ /* 0x000e2a0008004200 */
[----:B------:R-:W-:Y:S01]  /*3bf0*/  HMMA.16816.F32 R80, R84, R40, R80 ;  /* 0x000000285450723c */ /* 0x000fe20000001850 */
[----:B------:R-:W1:Y:S05]  /*3c00*/  LDSM.16.MT88.4 R84, [R114+UR4+0x2800] ;  /* 0x002800047254783b */ /* 0x000e6a0008004200 */
[-C--:B----4-:R-:W-:Y:S06]  /*3c10*/  HMMA.16816.F32 R68, R72, R46.reuse, R68 ;  /* 0x0000002e4844723c */ /* 0x090fec0000001844 */
[C---:B-----5:R-:W-:Y:S01]  /*3c20*/  HMMA.16816.F32 R52, R76.reuse, R46, R52 ;  /* 0x0000002e4c34723c */ /* 0x060fe20000001834 */
[----:B------:R-:W2:Y:S05]  /*3c30*/  LDSM.16.MT88.4 R44, [R125+UR4+0x2c00] ;  /* 0x002c00047d2c783b */ /* 0x000eaa0008004200 */
[-C--:B------:R-:W-:Y:S06]  /*3c40*/  HMMA.16816.F32 R48, R76, R42.reuse, R48 ;  /* 0x0000002a4c30723c */ /* 0x080fec0000001830 */
[----:B------:R-:W-:Y:S01]  /*3c50*/  HMMA.16816.F32 R72, R72, R42, R80 ;  /* 0x0000002a4848723c */ /* 0x000fe20000001850 */
[----:B------:R-:W3:Y:S01]  /*3c60*/  LDSM.16.MT88.4 R80, [R114+UR4+0x2c00] ;  /* 0x002c00047250783b */ /* 0x000ee20008004200 */
[----:B------:R-:W-:-:S10]  /*3c70*/  VIADD R0, R0, 0xffffffff ;  /* 0xffffffff00007836 */ /* 0x000fd40000000000 */
[-C--:B0-----:R-:W-:Y:S06]  /*3c80*/  HMMA.16816.F32 R52, R56, R60.reuse, R52 ;  /* 0x0000003c3834723c */ /* 0x081fec0000001834 */
[----:B-1----:R-:W-:Y:S06]  /*3c90*/  HMMA.16816.F32 R68, R84, R60, R68 ;  /* 0x0000003c5444723c */ /* 0x002fec0000001844 */
[-C--:B------:R-:W-:Y:S06]  /*3ca0*/  HMMA.16816.F32 R48, R56, R64.reuse, R48 ;  /* 0x000000403830723c */ /* 0x080fec0000001830 */
[----:B------:R-:W-:Y:S01]  /*3cb0*/  HMMA.16816.F32 R72, R84, R64, R72 ;  /* 0x000000405448723c */ /* 0x000fe20000001848 */
[----:B------:R-:W-:Y:S01]  /*3cc0*/  ISETP.NE.U32.AND P0, PT, R0, RZ, PT ;  /* 0x000000ff0000720c */ /* 0x000fe20003f05070 */
[----:B------:R-:W-:Y:S01]  /*3cd0*/  IMAD.WIDE R138, R101, 0x2, R138 ;  /* 0x00000002658a7825 */ /* 0x000fe200078e028a */
[----:B------:R-:W-:-:S03]  /*3ce0*/  UIADD3 UR5, UR5, -0x40, URZ ;  /* 0xffffffc005057890 */ /* 0x000fc6000fffe03f */
[----:B------:R-:W-:Y:S02]  /*3cf0*/  IMAD.MOV.U32 R78, RZ, RZ, R138 ;  /* 0x000000ffff4e7224 */ /* 0x000fe400078e008a */
[----:B------:R-:W-:Y:S02]  /*3d00*/  IMAD.MOV.U32 R79, RZ, RZ, R139 ;  /* 0x000000ffff4f7224 */ /* 0x000fe400078e008b */
[C---:B------:R-:W-:Y:S01]  /*3d10*/  IMAD.WIDE R112, R101.reuse, 0x2, R112 ;  /* 0x0000000265707825 */ /* 0x040fe200078e0270 */
[----:B--2---:R-:W-:Y:S03]  /*3d20*/  HMMA.16816.F32 R52, R44, R62, R52 ;  /* 0x0000003e2c34723c */ /* 0x004fe60000001834 */
[----:B------:R-:W-:-:S03]  /*3d30*/  IMAD.WIDE R136, R101, 0x2, R136 ;  /* 0x0000000265887825 */ /* 0x000fc600078e0288 */
[----:B---3--:R-:W-:Y:S01]  /*3d40*/  HMMA.16816.F32 R68, R80, R62, R68 ;  /* 0x0000003e5044723c */ /* 0x008fe20000001844 */
[----:B------:R-:W-:-:S04]  /*3d50*/  IMAD.WIDE R138, R101, 0x2, R122 ;  /* 0x00000002658a7825 */ /* 0x000fc800078e027a */
[C---:B------:R-:W-:Y:S01]  /*3d60*/  IMAD.WIDE R142, R101.reuse, 0x2, R142 ;  /* 0x00000002658e7825 */ /* 0x040fe200078e028e */
[----:B------:R-:W-:Y:S03]  /*3d70*/  HMMA.16816.F32 R48, R44, R66, R48 ;  /* 0x000000422c30723c */ /* 0x000fe60000001830 */
[----:B------:R-:W-:-:S03]  /*3d80*/  IMAD.WIDE R140, R101, 0x2, R140 ;  /* 0x00000002658c7825 */ /* 0x000fc600078e028c */
[----:B------:R-:W-:Y:S01]  /*3d90*/  HMMA.16816.F32 R80, R80, R66, R72 ;  /* 0x000000425050723c */ /* 0x000fe20000001848 */
[----:B------:R-:W-:-:S04]  /*3da0*/  IMAD.WIDE R60, R101, 0x2, R26 ;  /* 0x00000002653c7825 */ /* 0x000fc800078e021a */
[----:B------:R-:W-:-:S04]  /*3db0*/  IMAD.WIDE R28, R101, 0x2, R28 ;  /* 0x00000002651c7825 */ /* 0x000fc800078e021c */
[----:B------:R-:W-:-:S04]  /*3dc0*/  IMAD.WIDE R34, R101, 0x2, R34 ;  /* 0x0000000265227825 */ /* 0x000fc800078e0222 */
[----:B------:R-:W-:-:S04]  /*3dd0*/  IMAD.WIDE R22, R101, 0x2, R22 ;  /* 0x0000000265167825 */ /* 0x000fc800078e0216 */
[----:B------:R-:W-:-:S04]  /*3de0*/  IMAD.WIDE R36, R101, 0x2, R36 ;  /* 0x0000000265247825 */ /* 0x000fc800078e0224 */
[----:B------:R-:W-:Y:S02]  /*3df0*/  IMAD.MOV.U32 R40, RZ, RZ, R112 ;  /* 0x000000ffff287224 */ /* 0x000fe400078e0070 */
[----:B------:R-:W-:Y:S02]  /*3e00*/  IMAD.MOV.U32 R124, RZ, RZ, R136 ;  /* 0x000000ffff7c7224 */ /* 0x000fe400078e0088 */
[----:B------:R-:W-:Y:S02]  /*3e10*/  IMAD.MOV.U32 R123, RZ, RZ, R137 ;  /* 0x000000ffff7b7224 */ /* 0x000fe400078e0089 */
[----:B------:R-:W-:Y:S02]  /*3e20*/  IMAD.MOV.U32 R122, RZ, RZ, R138 ;  /* 0x000000ffff7a7224 */ /* 0x000fe400078e008a */
[----:B------:R-:W-:-:S04]  /*3e30*/  IMAD.WIDE R8, R101, 0x2, R8 ;  /* 0x0000000265087825 */ /* 0x000fc800078e0208 */
[----:B------:R-:W-:-:S04]  /*3e40*/  IMAD.WIDE R6, R101, 0x2, R6 ;  /* 0x0000000265067825 */ /* 0x000fc800078e0206 */
        /* <DEDUP_REMOVED lines=22> */
[----:B------:R-:W-:-:S04]  /*3fb0*/  IMAD.WIDE R136, R101, 0x2, R30 ;  /* 0x0000000265887825 */ /* 0x000fc800078e021e */
[----:B------:R-:W-:Y:S02]  /*3fc0*/  IMAD.MOV.U32 R46, RZ, RZ, R28 ;  /* 0x000000ffff2e7224 */ /* 0x000fe400078e001c */
        /* <DEDUP_REMOVED lines=9> */
[----:B------:R-:W-:Y:S01]  /*4060*/  IMAD.MOV.U32 R138, RZ, RZ, R37 ;  /* 0x000000ffff8a7224 */ /* 0x000fe200078e0025 */
[----:B------:R-:W-:Y:S06]  /*4070*/  @P0 BRA `(.L_x_2) ;  /* 0xffffffe800440947 */ /* 0x000fec000383ffff */
[----:B------:R-:W-:Y:S02]  /*4080*/  F2FP.F16.F32.PACK_AB R71, R83, R71 ;  /* 0x000000475347723e */ /* 0x000fe400000000ff */
[----:B------:R-:W-:Y:S02]  /*4090*/  F2FP.F16.F32.PACK_AB R70, R82, R70 ;  /* 0x000000465246723e */ /* 0x000fe400000000ff */
[----:B------:R-:W-:Y:S02]  /*40a0*/  F2FP.F16.F32.PACK_AB R69, R81, R69 ;  /* 0x000000455145723e */ /* 0x000fe400000000ff */
[----:B------:R-:W-:Y:S02]  /*40b0*/  F2FP.F16.F32.PACK_AB R68, R80, R68 ;  /* 0x000000445044723e */ /* 0x000fe400000000ff */
[----:B------:R-:W-:Y:S02]  /*40c0*/  F2FP.F16.F32.PACK_AB R51, R51, R55 ;  /* 0x000000373333723e */ /* 0x000fe400000000ff */
[----:B------:R-:W-:-:S02]  /*40d0*/  F2FP.F16.F32.PACK_AB R50, R50, R54 ;  /* 0x000000363232723e */ /* 0x000fc400000000ff */
[----:B------:R-:W-:Y:S02]  /*40e0*/  F2FP.F16.F32.PACK_AB R49, R49, R53 ;  /* 0x000000353131723e */ /* 0x000fe400000000ff */
[----:B------:R-:W-:-:S07]  /*40f0*/  F2FP.F16.F32.PACK_AB R48, R48, R52 ;  /* 0x000000343030723e */ /* 0x000fce00000000ff */
.L_x_1:
[----:B------:R-:W-:Y:S01]  /*4100*/  BAR.SYNC.DEFER_BLOCKING 0x0 ;  /* 0x0000000000007b1d */ /* 0x000fe20000010000 */
[----:B------:R-:W-:Y:S01]  /*4110*/  LOP3.LUT R13, R13, 0x3c, RZ, 0xc0, !PT ;  /* 0x0000003c0d0d7812 */ /* 0x000fe200078ec0ff */
[C---:B------:R-:W-:Y:S01]  /*4120*/  IMAD.SHL.U32 R0, R10.reuse, 0x40, RZ ;  /* 0x000000400a007824 */ /* 0x040fe200078e00ff */
[C---:B------:R-:W-:Y:S01]  /*4130*/  LOP3.LUT R2, R10.reuse, 0x60, RZ, 0xc0, !PT ;  /* 0x000000600a027812 */ /* 0x040fe200078ec0ff */
[----:B------:R-:W-:Y:S01]  /*4140*/  IMAD.SHL.U32 R4, R10, 0x4, RZ ;  /* 0x000000040a047824 */ /* 0x000fe200078e00ff */
[--C-:B------:R-:W-:Y:S01]  /*4150*/  SHF.R.S32.HI R3, RZ, 0x3, R10.reuse ;  /* 0x00000003ff037819 */ /* 0x100fe2000001140a */
[----:B------:R-:W-:Y:S01]  /*4160*/  ULDC UR5, c[0x0][0x244] ;  /* 0x0000910000057ab9 */ /* 0x000fe20000000800 */
[----:B------:R-:W-:Y:S01]  /*4170*/  LOP3.LUT R0, R0, 0x40, RZ, 0xc0, !PT ;  /* 0x0000004000007812 */ /* 0x000fe200078ec0ff */
[----:B------:R-:W-:Y:S01]  /*4180*/  IMAD R13, R2, 0x8, R13 ;  /* 0x00000008020d7824 */ /* 0x000fe200078e020d */
[----:B------:R-:W-:Y:S01]  /*4190*/  SHF.R.S32.HI R2, RZ, 0x4, R10 ;  /* 0x00000004ff027819 */ /* 0x000fe2000001140a */
[----:B------:R-:W-:Y:S01]  /*41a0*/  ULDC.64 UR8, c[0x0][0x220] ;  /* 0x0000880000087ab9 */ /* 0x000fe20000000a00 */
[----:B------:R-:W-:Y:S01]  /*41b0*/  SGXT R3, R3, 0x1 ;  /* 0x000000010303781a */ /* 0x000fe20000000200 */
[----:B------:R-:W-:Y:S01]  /*41c0*/  IMAD.IADD R0, R0, 0x1, R13 ;  /* 0x0000000100007824 */ /* 0x000fe200078e020d */
[----:B------:R-:W-:Y:S01]  /*41d0*/  SGXT R2, R2, 0x1 ;  /* 0x000000010202781a */ /* 0x000fe20000000200 */
[----:B------:R-:W-:Y:S01]  /*41e0*/  ULDC.64 UR10, c[0x0][0x228] ;  /* 0x00008a00000a7ab9 */ /* 0x000fe20000000a00 */
[----:B------:R-:W-:-:S02]  /*41f0*/  LOP3.LUT R3, R3, 0x440, RZ, 0xc0, !PT ;  /* 0x0000044003037812 */ /* 0x000fc400078ec0ff */
[----:B------:R-:W-:Y:S02]  /*4200*/  LOP3.LUT R5, R2, 0x804, RZ, 0xc0, !PT ;  /* 0x0000080402057812 */ /* 0x000fe400078ec0ff */
[C---:B------:R-:W-:Y:S02]  /*4210*/  LOP3.LUT R2, R0.reuse, 0x40, RZ, 0x3c, !PT ;  /* 0x0000004000027812 */ /* 0x040fe400078e3cff */
[----:B------:R-:W-:Y:S02]  /*4220*/  LOP3.LUT R7, R3, 0x38, R14, 0xf8, !PT ;  /* 0x0000003803077812 */ /* 0x000fe400078ef80e */
[----:B------:R-:W-:Y:S01]  /*4230*/  LOP3.LUT R5, R5, 0x80, R4, 0xf8, !PT ;  /* 0x0000008005057812 */ /* 0x000fe200078ef804 */
[----:B------:R-:W-:Y:S01]  /*4240*/  STS [R0+UR4], R48 ;  /* 0x0000003000007988 */ /* 0x000fe20008000804 */
[C---:B------:R-:W-:Y:S02]  /*4250*/  LOP3.LUT R3, R0.reuse, 0x4, RZ, 0x3c, !PT ;  /* 0x0000000400037812 */ /* 0x040fe400078e3cff */
[----:B------:R-:W-:Y:S01]  /*4260*/  LOP3.LUT R4, R0, 0x44, RZ, 0x3c, !PT ;  /* 0x0000004400047812 */ /* 0x000fe200078e3cff */
[----:B------:R0:W-:Y:S01]  /*4270*/  STS [R0+UR4+0x80], R49 ;  /* 0x0000803100007988 */ /* 0x0001e20008000804 */
[----:B------:R-:W-:-:S02]  /*4280*/  LOP3.LUT R6, R7, 0x40, R10, 0x78, !PT ;  /* 0x0000004007067812 */ /* 0x000fc400078e780a */
[----:B------:R-:W-:Y:S01]  /*4290*/  SHF.R.U32.HI R9, RZ, 0x5, R10 ;  /* 0x00000005ff097819 */ /* 0x000fe2000001160a */
[----:B------:R-:W-:Y:S01]  /*42a0*/  STS [R2+UR4+0x400], R50 ;  /* 0x0004003202007988 */ /* 0x000fe20008000804 */
[----:B------:R-:W-:Y:S02]  /*42b0*/  LOP3.LUT R21, R5, R6, RZ, 0xfc, !PT ;  /* 0x0000000605157212 */ /* 0x000fe400078efcff */
[----:B------:R-:W-:Y:S01]  /*42c0*/  SGXT.U32 R9, R9, 0x2 ;  /* 0x000000020909781a */ /* 0x000fe20000000000 */
[----:B------:R1:W-:Y:S01]  /*42d0*/  STS [R2+UR4+0x480], R51 ;  /* 0x0004803302007988 */ /* 0x0003e20008000804 */
[----:B------:R-:W-:Y:S01]  /*42e0*/  LOP3.LUT R22, R21, 0x4, RZ, 0x3c, !PT ;  /* 0x0000000415167812 */ /* 0x000fe200078e3cff */
[C---:B0-----:R-:W-:Y:S01]  /*42f0*/  IMAD R0, R11.reuse, UR5, RZ ;  /* 0x000000050b007c24 */ /* 0x041fe2000f8e02ff */
[----:B------:R-:W-:Y:S01]  /*4300*/  ISETP.GE.AND P0, PT, R11, UR10, PT ;  /* 0x0000000a0b007c0c */ /* 0x000fe2000bf06270 */
[----:B------:R-:W-:Y:S01]  /*4310*/  STS [R3+UR4+0x800], R68 ;  /* 0x0008004403007988 */ /* 0x000fe20008000804 */
[----:B------:R-:W-:Y:S01]  /*4320*/  ULDC UR5, c[0x0][0x248] ;  /* 0x0000920000057ab9 */ /* 0x000fe20000000800 */
[----:B------:R-:W-:-:S02]  /*4330*/  LOP3.LUT R13, R12, 0x38, R9, 0xfe, !PT ;  /* 0x000000380c0d7812 */ /* 0x000fc400078efe09 */
[----:B------:R0:W-:Y:S01]  /*4340*/  STS [R3+UR4+0x880], R69 ;  /* 0x0008804503007988 */ /* 0x0001e20008000804 */
[----:B------:R-:W-:Y:S02]  /*4350*/  LEA R24, P1, R0, UR8, 0x1 ;  /* 0x0000000800187c11 */ /* 0x000fe4000f8208ff */
[--C-:B-1----:R-:W-:Y:S01]  /*4360*/  LOP3.LUT R2, R12, 0x4, R9.reuse, 0xfe, !PT ;  /* 0x000000040c027812 */ /* 0x102fe200078efe09 */
[----:B------:R-:W-:Y:S01]  /*4370*/  STS [R4+UR4+0xc00], R70 ;  /* 0x000c004604007988 */ /* 0x000fe20008000804 */
[----:B------:R-:W-:Y:S02]  /*4380*/  LEA.HI.X.SX32 R26, R0, UR9, 0x1, P1 ;  /* 0x00000009001a7c11 */ /* 0x000fe400088f0eff */
[C---:B------:R-:W-:Y:S01]  /*4390*/  ISETP.LT.AND P4, PT, R2.reuse, UR11, !P0 ;  /* 0x0000000b02007c0c */ /* 0x040fe2000c781270 */
[----:B------:R1:W-:Y:S01]  /*43a0*/  STS [R4+UR4+0xc80], R71 ;  /* 0x000c804704007988 */ /* 0x0003e20008000804 */
[----:B------:R-:W-:Y:S01]  /*43b0*/  IMAD R5, R2, UR5, RZ ;  /* 0x0000000502057c24 */ /* 0x000fe2000f8e02ff */
[C---:B0-----:R-:W-:Y:S01]  /*43c0*/  LOP3.LUT R3, R12.reuse, R9, RZ, 0xfc, !PT ;  /* 0x000000090c037212 */ /* 0x041fe200078efcff */
[----:B------:R-:W-:Y:S01]  /*43d0*/  BAR.SYNC.DEFER_BLOCKING 0x0 ;  /* 0x0000000000007b1d */ /* 0x000fe20000010000 */
[----:B------:R-:W-:-:S02]  /*43e0*/  LOP3.LUT R0, R12, 0x3c, R9, 0xfe, !PT ;  /* 0x0000003c0c007812 */ /* 0x000fc400078efe09 */
[C---:B------:R-:W-:Y:S01]  /*43f0*/  ISETP.LT.AND P1, PT, R3.reuse, UR11, !P0 ;  /* 0x0000000b03007c0c */ /* 0x040fe2000c721270 */
[----:B------:R-:W-:Y:S01]  /*4400*/  IMAD R3, R3, UR5, RZ ;  /* 0x0000000503037c24 */ /* 0x000fe2000f8e02ff */
[C-C-:B------:R-:W-:Y:S02]  /*4410*/  LOP3.LUT R14, R12.reuse, 0x34, R9.reuse, 0xfe, !PT ;  /* 0x000000340c0e7812 */ /* 0x140fe400078efe09 */
[C-C-:B------:R-:W-:Y:S02]  /*4420*/  LOP3.LUT R15, R12.reuse, 0x30, R9.reuse, 0xfe, !PT ;  /* 0x000000300c0f7812 */ /* 0x140fe400078efe09 */
[----:B------:R-:W-:Y:S02]  /*4430*/  LEA R2, P2, R3, R24, 0x1 ;  /* 0x0000001803027211 */ /* 0x000fe400078408ff */
[C-C-:B------:R-:W-:Y:S02]  /*4440*/  LOP3.LUT R16, R12.reuse, 0x2c, R9.reuse, 0xfe, !PT ;  /* 0x0000002c0c107812 */ /* 0x140fe400078efe09 */
[----:B------:R-:W-:-:S02]  /*4450*/  LOP3.LUT R17, R12, 0x28, R9, 0xfe, !PT ;  /* 0x000000280c117812 */ /* 0x000fc400078efe09 */
[C-C-:B------:R-:W-:Y:S02]  /*4460*/  LOP3.LUT R18, R12.reuse, 0x24, R9.reuse, 0xfe, !PT ;  /* 0x000000240c127812 */ /* 0x140fe400078efe09 */
[C-C-:B------:R-:W-:Y:S02]  /*4470*/  LOP3.LUT R19, R12.reuse, 0x20, R9.reuse, 0xfe, !PT ;  /* 0x000000200c137812 */ /* 0x140fe400078efe09 */
[C-C-:B------:R-:W-:Y:S02]  /*4480*/  LOP3.LUT R11, R12.reuse, 0x1c, R9.reuse, 0xfe, !PT ;  /* 0x0000001c0c0b7812 */ /* 0x140fe400078efe09 */
[C-C-:B------:R-:W-:Y:S02]  /*4490*/  LOP3.LUT R10, R12.reuse, 0x18, R9.reuse, 0xfe, !PT ;  /* 0x000000180c0a7812 */ /* 0x140fe400078efe09 */
[----:B------:R-:W-:Y:S01]  /*44a0*/  LOP3.LUT R8, R12, 0x14, R9, 0xfe, !PT ;  /* 0x000000140c087812 */ /* 0x000fe200078efe09 */
[----:B------:R-:W0:Y:S01]  /*44b0*/  LDS R23, [R21+UR4] ;  /* 0x0000000415177984 */ /* 0x000e220008000800 */
[----:B-1----:R-:W-:-:S02]  /*44c0*/  LEA R4, P3, R5, R24, 0x1 ;  /* 0x0000001805047211 */ /* 0x002fc400078608ff */
[C-C-:B------:R-:W-:Y:S01]  /*44d0*/  LOP3.LUT R7, R12.reuse, 0x10, R9.reuse, 0xfe, !PT ;  /* 0x000000100c077812 */ /* 0x140fe200078efe09 */
[----:B------:R-:W1:Y:S01]  /*44e0*/  LDS R29, [R22+UR4] ;  /* 0x00000004161d7984 */ /* 0x000e620008000800 */
[C-C-:B------:R-:W-:Y:S02]  /*44f0*/  LOP3.LUT R6, R12.reuse, 0xc, R9.reuse, 0xfe, !PT ;  /* 0x0000000c0c067812 */ /* 0x140fe400078efe09 */
[----:B------:R-:W-:Y:S01]  /*4500*/  LOP3.LUT R12, R12, 0x8, R9, 0xfe, !PT ;  /* 0x000000080c0c7812 */ /* 0x000fe200078efe09 */
[----:B------:R-:W2:Y:S01]  /*4510*/  LDS R25, [R21+UR4+0x100] ;  /* 0x0001000415197984 */ /* 0x000ea20008000800 */
[-C--:B------:R-:W-:Y:S01]  /*4520*/  LEA.HI.X.SX32 R3, R3, R26.reuse, 0x1, P2 ;  /* 0x0000001a03037211 */ /* 0x080fe200010f0eff */
[----:B------:R-:W-:Y:S01]  /*4530*/  IMAD R9, R6, UR5, RZ ;  /* 0x0000000506097c24 */ /* 0x000fe2000f8e02ff */
[----:B------:R-:W-:Y:S01]  /*4540*/  LEA.HI.X.SX32 R5, R5, R26, 0x1, P3 ;  /* 0x0000001a05057211 */ /* 0x000fe200018f0eff */
[----:B------:R-:W3:Y:S01]  /*4550*/  LDS R31, [R22+UR4+0x100] ;  /* 0x00010004161f7984 */ /* 0x000ee20008000800 */
[C---:B------:R-:W-:Y:S01]  /*4560*/  ISETP.LT.AND P3, PT, R12.reuse, UR11, !P0 ;  /* 0x0000000b0c007c0c */ /* 0x040fe2000c761270 */
[----:B------:R-:W-:-:S02]  /*4570*/  IMAD R12, R12, UR5, RZ ;  /* 0x000000050c0c7c24 */ /* 0x000fc4000f8e02ff */
[----:B------:R-:W4:Y:S01]  /*4580*/  LDS R27, [R21+UR4+0x200] ;  /* 0x00020004151b7984 */ /* 0x000f220008000800 */
[----:B------:R-:W-:-:S03]  /*4590*/  IMAD R20, R7, UR5, RZ ;  /* 0x0000000507147c24 */ /* 0x000fc6000f8e02ff */
[----:B------:R-:W5:Y:S04]  /*45a0*/  LDS R33, [R22+UR4+0x200] ;  /* 0x0002000416217984 */ /* 0x000f680008000800 */
[----:B------:R-:W5:Y:S04]  /*45b0*/  LDS R21, [R21+UR4+0x300] ;  /* 0x0003000415157984 */ /* 0x000f680008000800 */
[----:B------:R-:W5:Y:S04]  /*45c0*/  LDS R35, [R22+UR4+0x300] ;  /* 0x0003000416237984 */ /* 0x000f680008000800 */
[----:B0-----:R0:W-:Y:S01]  /*45d0*/  @P1 STG.E.U16 desc[UR6][R2.64], R23 ;  /* 0x0000001702001986 */ /* 0x0011e2000c101506 */
[----:B------:R-:W-:-:S03]  /*45e0*/  ISETP.LT.AND P1, PT, R7, UR11, !P0 ;  /* 0x0000000b07007c0c */ /* 0x000fc6000c721270 */
[----:B-1----:R1:W-:Y:S01]  /*45f0*/  @P4 STG.E.U16 desc[UR6][R4.64], R29 ;  /* 0x0000001d04004986 */ /* 0x0023e2000c101506 */
[----:B------:R-:W-:Y:S02]  /*4600*/  ISETP.LT.AND P4, PT, R6, UR11, !P0 ;  /* 0x0000000b06007c0c */ /* 0x000fe4000c781270 */
[----:B------:R-:W-:-:S04]  /*4610*/  LEA R6, P2, R12, R24, 0x1 ;  /* 0x000000180c067211 */ /* 0x000fc800078408ff */
[----:B------:R-:W-:Y:S01]  /*4620*/  LEA.HI.X.SX32 R7, R12, R26, 0x1, P2 ;  /* 0x0000001a0c077211 */ /* 0x000fe200010f0eff */
[C---:B------:R-:W-:Y:S01]  /*4630*/  IMAD R12, R8.reuse, UR5, RZ ;  /* 0x00000005080c7c24 */ /* 0x040fe2000f8e02ff */
[CC--:B0-----:R-:W-:Y:S02]  /*4640*/  LEA R2, P5, R9.reuse, R24.reuse, 0x1 ;  /* 0x0000001809027211 */ /* 0x0c1fe400078a08ff */
[----:B------:R-:W-:Y:S01]  /*4650*/  ISETP.LT.AND P2, PT, R8, UR11, !P0 ;  /* 0x0000000b08007c0c */ /* 0x000fe2000c741270 */
[----:B--2---:R0:W-:Y:S01]  /*4660*/  @P3 STG.E.U16 desc[UR6][R6.64], R25 ;  /* 0x0000001906003986 */ /* 0x0041e2000c101506 */
[-C--:B------:R-:W-:Y:S02]  /*4670*/  LEA R8, P3, R12, R24.reuse, 0x1 ;  /* 0x000000180c087211 */ /* 0x080fe400078608ff */
[----:B-1----:R-:W-:Y:S02]  /*4680*/  LEA R4, P6, R20, R24, 0x1 ;  /* 0x0000001814047211 */ /* 0x002fe400078c08ff */
[----:B------:R-:W-:-:S02]  /*4690*/  LEA.HI.X.SX32 R3, R9, R26, 0x1, P5 ;  /* 0x0000001a09037211 */ /* 0x000fc400028f0eff */
[-C--:B------:R-:W-:Y:S01]  /*46a0*/  LEA.HI.X.SX32 R9, R12, R26.reuse, 0x1, P3 ;  /* 0x0000001a0c097211 */ /* 0x080fe200018f0eff */
[----:B------:R-:W-:Y:S01]  /*46b0*/  IMAD R12, R10, UR5, RZ ;  /* 0x000000050a0c7c24 */ /* 0x000fe2000f8e02ff */
[----:B------:R-:W-:Y:S01]  /*46c0*/  LEA.HI.X.SX32 R5, R20, R26, 0x1, P6 ;  /* 0x0000001a14057211 */ /* 0x000fe200030f0eff */
[----:B---3--:R1:W-:Y:S01]  /*46d0*/  @P4 STG.E.U16 desc[UR6][R2.64], R31 ;  /* 0x0000001f02004986 */ /* 0x0083e2000c101506 */
[----:B------:R-:W-:Y:S01]  /*46e0*/  ISETP.LT.AND P3, PT, R10, UR11, !P0 ;  /* 0x0000000b0a007c0c */ /* 0x000fe2000c761270 */
[----:B0-----:R-:W-:Y:S01]  /*46f0*/  IMAD R7, R11, UR5, RZ ;  /* 0x000000050b077c24 */ /* 0x001fe2000f8e02ff */
[----:B------:R-:W-:Y:S01]  /*4700*/  LEA R10, P4, R12, R24, 0x1 ;  /* 0x000000180c0a7211 */ /* 0x000fe200078808ff */
[----:B----4-:R0:W-:Y:S01]  /*4710*/  @P1 STG.E.U16 desc[UR6][R4.64], R27 ;  /* 0x0000001b04001986 */ /* 0x0101e2000c101506 */
[C---:B------:R-:W-:Y:S01]  /*4720*/  ISETP.LT.AND P1, PT, R19.reuse, UR11, !P0 ;  /* 0x0000000b13007c0c */ /* 0x040fe2000c721270 */
[----:B------:R-:W-:Y:S01]  /*4730*/  IMAD R19, R19, UR5, RZ ;  /* 0x0000000513137c24 */ /* 0x000fe2000f8e02ff */
[----:B------:R-:W-:Y:S01]  /*4740*/  PRMT R23, R23, 0x7632, R23 ;  /* 0x0000763217177816 */ /* 0x000fe20000000017 */
[----:B-----5:R2:W-:Y:S01]  /*4750*/  @P2 STG.E.U16 desc[UR6][R8.64], R33 ;  /* 0x0000002108002986 */ /* 0x0205e2000c101506 */
[----:B------:R-:W-:-:S02]  /*4760*/  ISETP.LT.AND P2, PT, R11, UR11, !P0 ;  /* 0x0000000b0b007c0c */ /* 0x000fc4000c741270 */
[----:B------:R-:W-:Y:S02]  /*4770*/  LEA.HI.X.SX32 R11, R12, R26, 0x1, P4 ;  /* 0x0000001a0c0b7211 */ /* 0x000fe400020f0eff */
[C---:B------:R-:W-:Y:S01]  /*4780*/  ISETP.LT.AND P4, PT, R18.reuse, UR11, !P0 ;  /* 0x0000000b12007c0c */ /* 0x040fe2000c781270 */
[----:B------:R-:W-:Y:S01]  /*4790*/  IMAD R18, R18, UR5, RZ ;  /* 0x0000000512127c24 */ /* 0x000fe2000f8e02ff */
[-C--:B-1----:R-:W-:Y:S01]  /*47a0*/  LEA R2, P5, R7, R24.reuse, 0x1 ;  /* 0x0000001807027211 */ /* 0x082fe200078a08ff */
[----:B------:R1:W-:Y:S01]  /*47b0*/  @P3 STG.E.U16 desc[UR6][R10.64], R21 ;  /* 0x000000150a003986 */ /* 0x0003e2000c101506 */
[-C--:B0-----:R-:W-:Y:S02]  /*47c0*/  LEA R4, P3, R19, R24.reuse, 0x1 ;  /* 0x0000001813047211 */ /* 0x081fe400078608ff */
[----:B------:R-:W-:Y:S01]  /*47d0*/  LEA R6, P6, R18, R24, 0x1 ;  /* 0x0000001812067211 */ /* 0x000fe200078c08ff */
[----:B--2---:R-:W-:Y:S01]  /*47e0*/  IMAD R9, R14, UR5, RZ ;  /* 0x000000050e097c24 */ /* 0x004fe2000f8e02ff */
[----:B------:R-:W-:-:S02]  /*47f0*/  LEA.HI.X.SX32 R3, R7, R26, 0x1, P5 ;  /* 0x0000001a07037211 */ /* 0x000fc400028f0eff */
[-C--:B------:R-:W-:Y:S02]  /*4800*/  LEA.HI.X.SX32 R5, R19, R26.reuse, 0x1, P3 ;  /* 0x0000001a13057211 */ /* 0x080fe400018f0eff */
[----:B------:R-:W-:Y:S01]  /*4810*/  PRMT R29, R29, 0x7632, R29 ;  /* 0x000076321d1d7816 */ /* 0x000fe2000000001d */
[----:B------:R0:W-:Y:S01]  /*4820*/  @P2 STG.E.U16 desc[UR6][R2.64], R35 ;  /* 0x0000002302002986 */ /* 0x0001e2000c101506 */
[----:B------:R-:W-:Y:S01]  /*4830*/  LEA.HI.X.SX32 R7, R18, R26, 0x1, P6 ;  /* 0x0000001a12077211 */ /* 0x000fe200030f0eff */
[----:B-1----:R-:W-:Y:S01]  /*4840*/  IMAD R11, R13, UR5, RZ ;  /* 0x000000050d0b7c24 */ /* 0x002fe2000f8e02ff */
[C---:B------:R-:W-:Y:S01]  /*4850*/  ISETP.LT.AND P3, PT, R15.reuse, UR11, !P0 ;  /* 0x0000000b0f007c0c */ /* 0x040fe2000c761270 */
[----:B------:R1:W-:Y:S01]  /*4860*/  @P1 STG.E.U16 desc[UR6][R4.64], R23 ;  /* 0x0000001704001986 */ /* 0x0003e2000c101506 */
[----:B------:R-:W-:Y:S01]  /*4870*/  IMAD R15, R15, UR5, RZ ;  /* 0x000000050f0f7c24 */ /* 0x000fe2000f8e02ff */
[C---:B------:R-:W-:Y:S01]  /*4880*/  ISETP.LT.AND P5, PT, R17.reuse, UR11, !P0 ;  /* 0x0000000b11007c0c */ /* 0x040fe2000c7a1270 */
[----:B------:R-:W-:Y:S01]  /*4890*/  IMAD R17, R17, UR5, RZ ;  /* 0x0000000511117c24 */ /* 0x000fe2000f8e02ff */
[----:B------:R2:W-:Y:S01]  /*48a0*/  @P4 STG.E.U16 desc[UR6][R6.64], R29 ;  /* 0x0000001d06004986 */ /* 0x0005e2000c101506 */
[C---:B------:R-:W-:Y:S01]  /*48b0*/  ISETP.LT.AND P4, PT, R16.reuse, UR11, !P0 ;  /* 0x0000000b10007c0c */ /* 0x040fe2000c781270 */
[----:B------:R-:W-:Y:S01]  /*48c0*/  IMAD R16, R16, UR5, RZ ;  /* 0x0000000510107c24 */ /* 0x000fe2000f8e02ff */
[----:B------:R-:W-:Y:S01]  /*48d0*/  PRMT R25, R25, 0x7632, R25 ;  /* 0x0000763219197816 */ /* 0x000fe20000000019 */
[----:B------:R-:W-:Y:S01]  /*48e0*/  IMAD R18, R0, UR5, RZ ;  /* 0x0000000500127c24 */ /* 0x000fe2000f8e02ff */
[----:B0-----:R-:W-:-:S02]  /*48f0*/  LEA R2, P6, R17, R24, 0x1 ;  /* 0x0000001811027211 */ /* 0x001fc400078c08ff */
[----:B------:R-:W-:Y:S02]  /*4900*/  PRMT R31, R31, 0x7632, R31 ;  /* 0x000076321f1f7816 */ /* 0x000fe4000000001f */
[C---:B-1----:R-:W-:Y:S02]  /*4910*/  LEA R4, P1, R16.reuse, R24, 0x1 ;  /* 0x0000001810047211 */ /* 0x042fe400078208ff */
[----:B------:R-:W-:Y:S02]  /*4920*/  LEA.HI.X.SX32 R3, R17, R26, 0x1, P6 ;  /* 0x0000001a11037211 */ /* 0x000fe400030f0eff */
[----:B--2---:R-:W-:Y:S02]  /*4930*/  LEA R6, P2, R15, R24, 0x1 ;  /* 0x000000180f067211 */ /* 0x004fe400078408ff */
[----:B------:R-:W-:Y:S01]  /*4940*/  LEA.HI.X.SX32 R5, R16, R26, 0x1, P1 ;  /* 0x0000001a10057211 */ /* 0x000fe200008f0eff */
[----:B------:R0:W-:Y:S01]  /*4950*/  @P5 STG.E.U16 desc[UR6][R2.64], R25 ;  /* 0x0000001902005986 */ /* 0x0001e2000c101506 */
[----:B------:R-:W-:-:S02]  /*4960*/  LEA R10, P1, R11, R24, 0x1 ;  /* 0x000000180b0a7211 */ /* 0x000fc400078208ff */
[-C--:B------:R-:W-:Y:S01]  /*4970*/  LEA.HI.X.SX32 R7, R15, R26.reuse, 0x1, P2 ;  /* 0x0000001a0f077211 */ /* 0x080fe200010f0eff */
[----:B------:R1:W-:Y:S01]  /*4980*/  @P4 STG.E.U16 desc[UR6][R4.64], R31 ;  /* 0x0000001f04004986 */ /* 0x0003e2000c101506 */
[----:B------:R-:W-:Y:S02]  /*4990*/  ISETP.LT.AND P2, PT, R14, UR11, !P0 ;  /* 0x0000000b0e007c0c */ /* 0x000fe4000c741270 */
[----:B------:R-:W-:Y:S02]  /*49a0*/  LEA.HI.X.SX32 R11, R11, R26, 0x1, P1 ;  /* 0x0000001a0b0b7211 */ /* 0x000fe400008f0eff */
[----:B------:R-:W-:Y:S02]  /*49b0*/  ISETP.LT.AND P1, PT, R13, UR11, !P0 ;  /* 0x0000000b0d007c0c */ /* 0x000fe4000c721270 */
[----:B------:R-:W-:Y:S02]  /*49c0*/  ISETP.LT.AND P0, PT, R0, UR11, !P0 ;  /* 0x0000000b00007c0c */ /* 0x000fe4000c701270 */
[----:B------:R-:W-:-:S02]  /*49d0*/  LEA R8, P6, R9, R24, 0x1 ;  /* 0x0000001809087211 */ /* 0x000fc400078c08ff */
[----:B0-----:R-:W-:Y:S02]  /*49e0*/  PRMT R3, R27, 0x7632, R3 ;  /* 0x000076321b037816 */ /* 0x001fe40000000003 */
[----:B------:R-:W-:Y:S02]  /*49f0*/  LEA.HI.X.SX32 R9, R9, R26, 0x1, P6 ;  /* 0x0000001a09097211 */ /* 0x000fe400030f0eff */
[----:B------:R-:W-:Y:S01]  /*4a00*/  PRMT R33, R33, 0x7632, R33 ;  /* 0x0000763221217816 */ /* 0x000fe20000000021 */
[----:B------:R0:W-:Y:S01]  /*4a10*/  @P3 STG.E.U16 desc[UR6][R6.64], R3 ;  /* 0x0000000306003986 */ /* 0x0001e2000c101506 */
[----:B-1----:R-:W-:Y:S02]  /*4a20*/  PRMT R5, R21, 0x7632, R5 ;  /* 0x0000763215057816 */ /* 0x002fe40000000005 */
[C---:B------:R-:W-:Y:S01]  /*4a30*/  LEA R12, P6, R18.reuse, R24, 0x1 ;  /* 0x00000018120c7211 */ /* 0x040fe200078c08ff */
[----:B------:R0:W-:Y:S03]  /*4a40*/  @P2 STG.E.U16 desc[UR6][R8.64], R33 ;  /* 0x0000002108002986 */ /* 0x0001e6000c101506 */
[----:B------:R-:W-:Y:S01]  /*4a50*/  LEA.HI.X.SX32 R13, R18, R26, 0x1, P6 ;  /* 0x0000001a120d7211 */ /* 0x000fe200030f0eff */
[----:B------:R0:W-:Y:S01]  /*4a60*/  @P1 STG.E.U16 desc[UR6][R10.64], R5 ;  /* 0x000000050a001986 */ /* 0x0001e2000c101506 */
[----:B------:R-:W-:Y:S07]  /*4a70*/  @!P0 EXIT ;  /* 0x000000000000894d */ /* 0x000fee0003800000 */
[----:B0-----:R-:W-:-:S05]  /*4a80*/  PRMT R6, R35, 0x7632, R6 ;  /* 0x0000763223067816 */ /* 0x001fca0000000006 */
[----:B------:R-:W-:Y:S01]  /*4a90*/  STG.E.U16 desc[UR6][R12.64], R6 ;  /* 0x000000060c007986 */ /* 0x000fe2000c101506 */
[----:B------:R-:W-:Y:S05]  /*4aa0*/  EXIT ;  /* 0x000000000000794d */ /* 0x000fea0003800000 */
.L_x_3:
[----:B------:R-:W-:-:S00]  /*4ab0*/  BRA `(.L_x_3) ;  /* 0xfffffffc00fc7947 */ /* 0x000fc0000383ffff */
[----:B------:R-:W-:-:S00]  /*4ac0*/  NOP ;  /* 0x0000000000007918 */ /* 0x000fc00000000000 */
        /* <DEDUP_REMOVED lines=11> */
.L_x_4:


//--------------------- .nv.shared.matmul_kernel  --------------------------
	.section	.nv.shared.matmul_kernel,"aw",@nobits
	.sectionflags	@""
	.align	16
	.zero		1024


//--------------------- .nv.shared.reserved.0     --------------------------
	.section	.nv.shared.reserved.0,"aw",@nobits
	.weak		__nv_reservedSMEM_offset_0_alias
	.size		__nv_reservedSMEM_offset_0_alias, 0, 0
	.other		__nv_reservedSMEM_offset_0_alias,@"STO_CUDA_RESERVED_SHARED STV_DEFAULT"
__nv_reservedSMEM_offset_0_alias:
	.zero		0


//--------------------- .nv.constant0.matmul_kernel --------------------------
	.section	.nv.constant0.matmul_kernel,"a",@progbits
	.sectionflags	@""
	.align	4
.nv.constant0.matmul_kernel:
	.zero		608


//--------------------- SYMBOLS --------------------------

	.type		.nv.reservedSmem.offset0,@object
	.size		.nv.reservedSmem.offset0,0x4
